// auto-generated by cutlass_sweep.fmha — config: {"arch": "sm_90", "dtype": "e4m3", "head_dim": 128, "mask": "causal", "schedule": "cooperative", "tile_kv": 64, "tile_q": 128}
#include "cutlass/cutlass.h"
#include "cute/tensor.hpp"
#include "cutlass/device_kernel.h"
#include "cutlass/kernel_hardware_info.h"
#include "88_hopper_fmha/collective/fmha_fusion.hpp"
#include "88_hopper_fmha/kernel/fmha_kernel_builder.hpp"

using namespace cute;
using Element = cutlass::float_e4m3_t;
using TileShape = Shape<_128, _64, _128>;
using StrideQ = cute::tuple<int, _1, cute::tuple<int, int>>;
using StrideK = cute::tuple<int, _1, cute::tuple<int, int>>;
using StrideV = cute::tuple<cute::_1, int, cute::tuple<int, int>>;

using Kernel = typename cutlass::fmha::kernel::FmhaBuilder<
    Element, float, float,
    TileShape, StrideQ, StrideK, StrideV,
    cutlass::fmha::collective::CausalFusion,
    cutlass::gemm::KernelTmaWarpSpecializedCooperative
  >::Kernel;

auto* _anchor = &cutlass::device_kernel<Kernel>;


// ===== COMPILED SASS (sm_90a) =====

	.target	sm_90a

	.elftype	@"ET_EXEC"


//--------------------- .note.nv.tkinfo           --------------------------
	.section	.note.nv.tkinfo,"",@"SHT_NOTE"
	.sectionflags	@"SHF_NOTE_NV_TKINFO"
	.tkinfo
        /*0018*/ 	.word	0x00000002
        /*0030*/ 	.string	""
        /*0030*/ 	.string	"ptxas"
        /*0030*/ 	.string	"Cuda compilation tools, release 13.0, V13.0.88"
        /*0030*/ 	.string	"Build cuda_13.0.r13.0/compiler.36424714_0"
        /*0030*/ 	.string	"-arch sm_90a -m 64 "



//--------------------- .note.nv.cuinfo           --------------------------
	.section	.note.nv.cuinfo,"",@"SHT_NOTE"
	.sectionflags	@"SHF_NOTE_NV_CUINFO"
        /*0018*/ 	.short	0x0002
        /*001a*/ 	.short	0x005a
        /*001c*/ 	.short	0x0082
	.zero		2


//--------------------- .nv.info                  --------------------------
	.section	.nv.info,"",@"SHT_CUDA_INFO"
	.align	4


	//----- nvinfo : EIATTR_REGCOUNT
	.align		4
        /*0000*/ 	.byte	0x04, 0x2f
        /*0002*/ 	.short	(.L_15 - .L_14)
	.align		4
.L_14:
        /*0004*/ 	.word	index@(_ZN7cutlass13device_kernelINS_4fmha6kernel28FmhaKernelTmaWarpSpecializedINS1_10collective30FmhaMainloopTmaWarpSpecializedINS_12float_e4m3_tEffN4cute5tupleIJNS7_1CILi128EEENS9_ILi64EEESA_EEENS8_IJiNS9_ILi1EEENS8_IJiiEEEEEESF_NS8_IJSD_iSE_EEENS4_12CausalFusionEJEEENS4_15FmhaFwdEpilogueIS6_fNS8_IJSB_SA_SB_EEEEENS2_23IndividualTileSchedulerEJEEEEEvNT_6ParamsE)
        /*0008*/ 	.word	0x000000a8


	//----- nvinfo : EIATTR_FRAME_SIZE
	.align		4
.L_15:
        /*000c*/ 	.byte	0x04, 0x11
        /*000e*/ 	.short	(.L_17 - .L_16)
	.align		4
.L_16:
        /*0010*/ 	.word	index@($__internal_0_$__cuda_sm20_rcp_rn_f32_slowpath)
        /*0014*/ 	.word	0x00000000


	//----- nvinfo : EIATTR_FRAME_SIZE
	.align		4
.L_17:
        /*0018*/ 	.byte	0x04, 0x11
        /*001a*/ 	.short	(.L_19 - .L_18)
	.align		4
.L_18:
        /*001c*/ 	.word	index@(_ZN7cutlass13device_kernelINS_4fmha6kernel28FmhaKernelTmaWarpSpecializedINS1_10collective30FmhaMainloopTmaWarpSpecializedINS_12float_e4m3_tEffN4cute5tupleIJNS7_1CILi128EEENS9_ILi64EEESA_EEENS8_IJiNS9_ILi1EEENS8_IJiiEEEEEESF_NS8_IJSD_iSE_EEENS4_12CausalFusionEJEEENS4_15FmhaFwdEpilogueIS6_fNS8_IJSB_SA_SB_EEEEENS2_23IndividualTileSchedulerEJEEEEEvNT_6ParamsE)
        /*0020*/ 	.word	0x00000000


	//----- nvinfo : EIATTR_MIN_STACK_SIZE
	.align		4
.L_19:
        /*0024*/ 	.byte	0x04, 0x12
        /*0026*/ 	.short	(.L_21 - .L_20)
	.align		4
.L_20:
        /*0028*/ 	.word	index@(_ZN7cutlass13device_kernelINS_4fmha6kernel28FmhaKernelTmaWarpSpecializedINS1_10collective30FmhaMainloopTmaWarpSpecializedINS_12float_e4m3_tEffN4cute5tupleIJNS7_1CILi128EEENS9_ILi64EEESA_EEENS8_IJiNS9_ILi1EEENS8_IJiiEEEEEESF_NS8_IJSD_iSE_EEENS4_12CausalFusionEJEEENS4_15FmhaFwdEpilogueIS6_fNS8_IJSB_SA_SB_EEEEENS2_23IndividualTileSchedulerEJEEEEEvNT_6ParamsE)
        /*002c*/ 	.word	0x00000000
.L_21:


//--------------------- .nv.compat                --------------------------
	.section	.nv.compat,"",@"SHT_CUDA_COMPAT_INFO"
	.align	4
        /*0000*/ 	.byte	0x02, 0x09, 0x01, 0x00, 0x02, 0x02, 0x04, 0x00, 0x02, 0x05, 0x05, 0x00, 0x03, 0x07, 0x01, 0x01
        /*0010*/ 	.byte	0x02, 0x03, 0x01, 0x00, 0x02, 0x06, 0x01, 0x00, 0x04, 0x0b, 0x08, 0x00, 0x00, 0x00, 0x00, 0x00
        /*0020*/ 	.byte	0x00, 0x00, 0x00, 0x00


//--------------------- .nv.info._ZN7cutlass13device_kernelINS_4fmha6kernel28FmhaKernelTmaWarpSpecializedINS1_10collective30FmhaMainloopTmaWarpSpecializedINS_12float_e4m3_tEffN4cute5tupleIJNS7_1CILi128EEENS9_ILi64EEESA_EEENS8_IJiNS9_ILi1EEENS8_IJiiEEEEEESF_NS8_IJSD_iSE_EEENS4_12CausalFusionEJEEENS4_15FmhaFwdEpilogueIS6_fNS8_IJSB_SA_SB_EEEEENS2_23IndividualTileSchedulerEJEEEEEvNT_6ParamsE --------------------------
	.section	.nv.info._ZN7cutlass13device_kernelINS_4fmha6kernel28FmhaKernelTmaWarpSpecializedINS1_10collective30FmhaMainloopTmaWarpSpecializedINS_12float_e4m3_tEffN4cute5tupleIJNS7_1CILi128EEENS9_ILi64EEESA_EEENS8_IJiNS9_ILi1EEENS8_IJiiEEEEEESF_NS8_IJSD_iSE_EEENS4_12CausalFusionEJEEENS4_15FmhaFwdEpilogueIS6_fNS8_IJSB_SA_SB_EEEEENS2_23IndividualTileSchedulerEJEEEEEvNT_6ParamsE,"",@"SHT_CUDA_INFO"
	.sectionflags	@""
	.align	4


	//----- nvinfo : EIATTR_CUDA_API_VERSION
	.align		4
        /*0000*/ 	.byte	0x04, 0x37
        /*0002*/ 	.short	(.L_23 - .L_22)
.L_22:
        /*0004*/ 	.word	0x00000082


	//----- nvinfo : EIATTR_KPARAM_INFO
	.align		4
.L_23:
        /*0008*/ 	.byte	0x04, 0x17
        /*000a*/ 	.short	(.L_25 - .L_24)
.L_24:
        /*000c*/ 	.word	0x00000000
        /*0010*/ 	.short	0x0000
        /*0012*/ 	.short	0x0070
        /*0014*/ 	.byte	0x00, 0xf0, 0x01, 0x20


	//----- nvinfo : EIATTR_SPARSE_MMA_MASK
	.align		4
.L_25:
        /*0018*/ 	.byte	0x03, 0x50
        /*001a*/ 	.short	0x0000


	//----- nvinfo : EIATTR_MAXREG_COUNT
	.align		4
        /*001c*/ 	.byte	0x03, 0x1b
        /*001e*/ 	.short	0x00a8


	//----- nvinfo : EIATTR_NUM_BARRIERS
	.align		4
        /*0020*/ 	.byte	0x02, 0x4c
        /*0022*/ 	.byte	0x02
	.zero		1


	//----- nvinfo : EIATTR_EXTERNS
	.align		4
        /*0024*/ 	.byte	0x04, 0x0f
        /*0026*/ 	.short	(.L_27 - .L_26)


	//   ....[0]....
	.align		4
.L_26:
        /*0028*/ 	.word	index@(__assertfail)


	//----- nvinfo : EIATTR_MERCURY_ISA_VERSION
	.align		4
.L_27:
        /*002c*/ 	.byte	0x03, 0x5f
        /*002e*/ 	.short	0x0101


	//----- nvinfo : EIATTR_INT_WARP_WIDE_INSTR_OFFSETS
	.align		4
        /*0030*/ 	.byte	0x04, 0x31
        /*0032*/ 	.short	(.L_29 - .L_28)


	//   ....[0]....
.L_28:
        /*0034*/ 	.word	0x000006f0


	//   ....[1]....
        /*0038*/ 	.word	0x00000700


	//   ....[2]....
        /*003c*/ 	.word	0x00000710


	//   ....[3]....
        /*0040*/ 	.word	0x00000720


	//   ....[4]....
        /*0044*/ 	.word	0x00000790


	//----- nvinfo : EIATTR_COOP_GROUP_MASK_REGIDS
	.align		4
.L_29:
        /*0048*/ 	.byte	0x04, 0x29
        /*004a*/ 	.short	(.L_31 - .L_30)


	//   ....[0]....
.L_30:
        /*004c*/ 	.word	0xffffffff


	//   ....[1]....
        /*0050*/ 	.word	0xffffffff


	//   ....[2]....
        /*0054*/ 	.word	0xffffffff


	//   ....[3]....
        /*0058*/ 	.word	0xffffffff


	//   ....[4]....
        /*005c*/ 	.word	0xffffffff


	//   ....[5]....
        /*0060*/ 	.word	0xffffffff


	//   ....[6]....
        /*0064*/ 	.word	0xffffffff


	//   ....[7]....
        /*0068*/ 	.word	0xffffffff


	//   ....[8]....
        /*006c*/ 	.word	0xffffffff


	//   ....[9]....
        /*0070*/ 	.word	0xffffffff


	//   ....[10]....
        /*0074*/ 	.word	0xffffffff


	//   ....[11]....
        /*0078*/ 	.word	0xffffffff


	//   ....[12]....
        /*007c*/ 	.word	0xffffffff


	//   ....[13]....
        /*0080*/ 	.word	0xffffffff


	//   ....[14]....
        /*0084*/ 	.word	0xffffffff


	//   ....[15]....
        /*0088*/ 	.word	0xffffffff


	//   ....[16]....
        /*008c*/ 	.word	0xffffffff


	//   ....[17]....
        /*0090*/ 	.word	0xffffffff


	//   ....[18]....
        /*0094*/ 	.word	0xffffffff


	//   ....[19]....
        /*0098*/ 	.word	0xffffffff


	//   ....[20]....
        /*009c*/ 	.word	0xffffffff


	//   ....[21]....
        /*00a0*/ 	.word	0xffffffff


	//   ....[22]....
        /*00a4*/ 	.word	0xffffffff


	//   ....[23]....
        /*00a8*/ 	.word	0xffffffff


	//   ....[24]....
        /*00ac*/ 	.word	0xffffffff


	//   ....[25]....
        /*00b0*/ 	.word	0xffffffff


	//   ....[26]....
        /*00b4*/ 	.word	0xffffffff


	//   ....[27]....
        /*00b8*/ 	.word	0xffffffff


	//   ....[28]....
        /*00bc*/ 	.word	0xffffffff


	//   ....[29]....
        /*00c0*/ 	.word	0xffffffff


	//   ....[30]....
        /*00c4*/ 	.word	0xffffffff


	//   ....[31]....
        /*00c8*/ 	.word	0xffffffff


	//   ....[32]....
        /*00cc*/ 	.word	0xffffffff


	//   ....[33]....
        /*00d0*/ 	.word	0xffffffff


	//   ....[34]....
        /*00d4*/ 	.word	0xffffffff


	//   ....[35]....
        /*00d8*/ 	.word	0xffffffff


	//   ....[36]....
        /*00dc*/ 	.word	0xffffffff


	//   ....[37]....
        /*00e0*/ 	.word	0xffffffff


	//   ....[38]....
        /*00e4*/ 	.word	0xffffffff


	//   ....[39]....
        /*00e8*/ 	.word	0xffffffff


	//   ....[40]....
        /*00ec*/ 	.word	0xffffffff


	//   ....[41]....
        /*00f0*/ 	.word	0xffffffff


	//   ....[42]....
        /*00f4*/ 	.word	0xffffffff


	//   ....[43]....
        /*00f8*/ 	.word	0xffffffff


	//   ....[44]....
        /*00fc*/ 	.word	0xffffffff


	//   ....[45]....
        /*0100*/ 	.word	0xffffffff


	//----- nvinfo : EIATTR_COOP_GROUP_INSTR_OFFSETS
	.align		4
.L_31:
        /*0104*/ 	.byte	0x04, 0x28
        /*0106*/ 	.short	(.L_33 - .L_32)


	//   ....[0]....
.L_32:
        /*0108*/ 	.word	0x00000050


	//   ....[1]....
        /*010c*/ 	.word	0x00000080


	//   ....[2]....
        /*0110*/ 	.word	0x000001b0


	//   ....[3]....
        /*0114*/ 	.word	0x00000370


	//   ....[4]....
        /*0118*/ 	.word	0x00000530


	//   ....[5]....
        /*011c*/ 	.word	0x00000690


	//   ....[6]....
        /*0120*/ 	.word	0x00001760


	//   ....[7]....
        /*0124*/ 	.word	0x000017a0


	//   ....[8]....
        /*0128*/ 	.word	0x00001ac0


	//   ....[9]....
        /*012c*/ 	.word	0x00001bb0


	//   ....[10]....
        /*0130*/ 	.word	0x00002c50


	//   ....[11]....
        /*0134*/ 	.word	0x00002c90


	//   ....[12]....
        /*0138*/ 	.word	0x00002ca0


	//   ....[13]....
        /*013c*/ 	.word	0x00002cb0


	//   ....[14]....
        /*0140*/ 	.word	0x00002cd0


	//   ....[15]....
        /*0144*/ 	.word	0x00002cf0


	//   ....[16]....
        /*0148*/ 	.word	0x00002d00


	//   ....[17]....
        /*014c*/ 	.word	0x00002d10


	//   ....[18]....
        /*0150*/ 	.word	0x00003350


	//   ....[19]....
        /*0154*/ 	.word	0x00003380


	//   ....[20]....
        /*0158*/ 	.word	0x000036c0


	//   ....[21]....
        /*015c*/ 	.word	0x000037b0


	//   ....[22]....
        /*0160*/ 	.word	0x00004a30


	//   ....[23]....
        /*0164*/ 	.word	0x00004a70


	//   ....[24]....
        /*0168*/ 	.word	0x00004ab0


	//   ....[25]....
        /*016c*/ 	.word	0x00004ae0


	//   ....[26]....
        /*0170*/ 	.word	0x00004b00


	//   ....[27]....
        /*0174*/ 	.word	0x00004b20


	//   ....[28]....
        /*0178*/ 	.word	0x00004b60


	//   ....[29]....
        /*017c*/ 	.word	0x00004ba0


	//   ....[30]....
        /*0180*/ 	.word	0x00005770


	//   ....[31]....
        /*0184*/ 	.word	0x00005870


	//   ....[32]....
        /*0188*/ 	.word	0x00005d50


	//   ....[33]....
        /*018c*/ 	.word	0x00005e30


	//   ....[34]....
        /*0190*/ 	.word	0x00006f90


	//   ....[35]....
        /*0194*/ 	.word	0x00006fd0


	//   ....[36]....
        /*0198*/ 	.word	0x00007010


	//   ....[37]....
        /*019c*/ 	.word	0x00007050


	//   ....[38]....
        /*01a0*/ 	.word	0x00007090


	//   ....[39]....
        /*01a4*/ 	.word	0x000070d0


	//   ....[40]....
        /*01a8*/ 	.word	0x00007110


	//   ....[41]....
        /*01ac*/ 	.word	0x00007150


	//   ....[42]....
        /*01b0*/ 	.word	0x00007680


	//   ....[43]....
        /*01b4*/ 	.word	0x000076b0


	//   ....[44]....
        /*01b8*/ 	.word	0x00007700


	//   ....[45]....
        /*01bc*/ 	.word	0x00007710


	//----- nvinfo : EIATTR_REG_RECONFIG
	.align		4
.L_33:
        /*01c0*/ 	.byte	0x01, 0x54
	.zero		2


	//----- nvinfo : EIATTR_SYSCALL_OFFSETS
	.align		4
        /*01c4*/ 	.byte	0x04, 0x46
        /*01c6*/ 	.short	(.L_35 - .L_34)


	//   ....[0]....
.L_34:
        /*01c8*/ 	.word	0x000082f0


	//   ....[1]....
        /*01cc*/ 	.word	0x00008450


	//----- nvinfo : EIATTR_MBARRIER_INSTR_OFFSETS
	.align		4
.L_35:
        /*01d0*/ 	.byte	0x04, 0x39
        /*01d2*/ 	.short	(.L_37 - .L_36)


	//   ....[0]....
.L_36:
        /*01d4*/ 	.word	0x00000320
        /*01d8*/ 	.word	0x000000ff
        /*01dc*/ 	.word	0x0000e050
        /*01e0*/ 	.short	0x0100
        /*01e2*/ 	.byte	0x0b
	.zero		1


	//   ....[1]....
        /*01e4*/ 	.word	0x00000330
        /*01e8*/ 	.word	0x000000ff
        /*01ec*/ 	.word	0x0000e060
        /*01f0*/ 	.short	0x0100
        /*01f2*/ 	.byte	0x0b
	.zero		1


	//   ....[2]....
        /*01f4*/ 	.word	0x00000340
        /*01f8*/ 	.word	0x000000ff
        /*01fc*/ 	.word	0x0000e058
        /*0200*/ 	.short	0x0100
        /*0202*/ 	.byte	0x0b
	.zero		1


	//   ....[3]....
        /*0204*/ 	.word	0x00000350
        /*0208*/ 	.word	0x000000ff
        /*020c*/ 	.word	0x0000e068
        /*0210*/ 	.short	0x0100
        /*0212*/ 	.byte	0x0b
	.zero		1


	//   ....[4]....
        /*0214*/ 	.word	0x00000480
        /*0218*/ 	.word	0x000000ff
        /*021c*/ 	.word	0x0000e000
        /*0220*/ 	.short	0x0100
        /*0222*/ 	.byte	0x0b
	.zero		1


	//   ....[5]....
        /*0224*/ 	.word	0x00000490
        /*0228*/ 	.word	0x000000ff
        /*022c*/ 	.word	0x0000e028
        /*0230*/ 	.short	0x0100
        /*0232*/ 	.byte	0x0b
	.zero		1


	//   ....[6]....
        /*0234*/ 	.word	0x000004a0
        /*0238*/ 	.word	0x000000ff
        /*023c*/ 	.word	0x0000e008
        /*0240*/ 	.short	0x0100
        /*0242*/ 	.byte	0x0b
	.zero		1


	//   ....[7]....
        /*0244*/ 	.word	0x000004b0
        /*0248*/ 	.word	0x000000ff
        /*024c*/ 	.word	0x0000e030
        /*0250*/ 	.short	0x0100
        /*0252*/ 	.byte	0x0b
	.zero		1


	//   ....[8]....
        /*0254*/ 	.word	0x000004c0
        /*0258*/ 	.word	0x000000ff
        /*025c*/ 	.word	0x0000e010
        /*0260*/ 	.short	0x0100
        /*0262*/ 	.byte	0x0b
	.zero		1


	//   ....[9]....
        /*0264*/ 	.word	0x000004d0
        /*0268*/ 	.word	0x000000ff
        /*026c*/ 	.word	0x0000e038
        /*0270*/ 	.short	0x0100
        /*0272*/ 	.byte	0x0b
	.zero		1


	//   ....[10]....
        /*0274*/ 	.word	0x000004e0
        /*0278*/ 	.word	0x000000ff
        /*027c*/ 	.word	0x0000e018
        /*0280*/ 	.short	0x0100
        /*0282*/ 	.byte	0x0b
	.zero		1


	//   ....[11]....
        /*0284*/ 	.word	0x000004f0
        /*0288*/ 	.word	0x000000ff
        /*028c*/ 	.word	0x0000e040
        /*0290*/ 	.short	0x0100
        /*0292*/ 	.byte	0x0b
	.zero		1


	//   ....[12]....
        /*0294*/ 	.word	0x00000500
        /*0298*/ 	.word	0x000000ff
        /*029c*/ 	.word	0x0000e020
        /*02a0*/ 	.short	0x0100
        /*02a2*/ 	.byte	0x0b
	.zero		1


	//   ....[13]....
        /*02a4*/ 	.word	0x00000510
        /*02a8*/ 	.word	0x000000ff
        /*02ac*/ 	.word	0x0000e048
        /*02b0*/ 	.short	0x0100
        /*02b2*/ 	.byte	0x0b
	.zero		1


	//   ....[14]....
        /*02b4*/ 	.word	0x00000640
        /*02b8*/ 	.word	0x000000ff
        /*02bc*/ 	.word	0x0000e070
        /*02c0*/ 	.short	0x0100
        /*02c2*/ 	.byte	0x0b
	.zero		1


	//   ....[15]....
        /*02c4*/ 	.word	0x00000650
        /*02c8*/ 	.word	0x000000ff
        /*02cc*/ 	.word	0x0000e080
        /*02d0*/ 	.short	0x0100
        /*02d2*/ 	.byte	0x0b
	.zero		1


	//   ....[16]....
        /*02d4*/ 	.word	0x00000660
        /*02d8*/ 	.word	0x000000ff
        /*02dc*/ 	.word	0x0000e078
        /*02e0*/ 	.short	0x0100
        /*02e2*/ 	.byte	0x0b
	.zero		1


	//   ....[17]....
        /*02e4*/ 	.word	0x00000670
        /*02e8*/ 	.word	0x000000ff
        /*02ec*/ 	.word	0x0000e088
        /*02f0*/ 	.short	0x0100
        /*02f2*/ 	.byte	0x0b
	.zero		1


	//   ....[18]....
        /*02f4*/ 	.word	0x000007b0
        /*02f8*/ 	.word	0x000000ff
        /*02fc*/ 	.word	0x0000e090
        /*0300*/ 	.short	0x0100
        /*0302*/ 	.byte	0x08
	.zero		1


	//   ....[19]....
        /*0304*/ 	.word	0x000007c0
        /*0308*/ 	.word	0x000000ff
        /*030c*/ 	.word	0x0000e098
        /*0310*/ 	.short	0x0100
        /*0312*/ 	.byte	0x08
	.zero		1


	//   ....[20]....
        /*0314*/ 	.word	0x000007d0
        /*0318*/ 	.word	0x000000ff
        /*031c*/ 	.word	0x0000e0a0
        /*0320*/ 	.short	0x0100
        /*0322*/ 	.byte	0x08
	.zero		1


	//   ....[21]....
        /*0324*/ 	.word	0x000007e0
        /*0328*/ 	.word	0x000000ff
        /*032c*/ 	.word	0x0000e0a8
        /*0330*/ 	.short	0x0100
        /*0332*/ 	.byte	0x08
	.zero		1


	//   ....[22]....
        /*0334*/ 	.word	0x000008e0
        /*0338*/ 	.word	0x000000ff
        /*033c*/ 	.word	0x0000e0c0
        /*0340*/ 	.short	0x0100
        /*0342*/ 	.byte	0x0b
	.zero		1


	//   ....[23]....
        /*0344*/ 	.word	0x000008f0
        /*0348*/ 	.word	0x000000ff
        /*034c*/ 	.word	0x0000e0d0
        /*0350*/ 	.short	0x0100
        /*0352*/ 	.byte	0x0b
	.zero		1


	//   ....[24]....
        /*0354*/ 	.word	0x00000900
        /*0358*/ 	.word	0x000000ff
        /*035c*/ 	.word	0x0000e0c8
        /*0360*/ 	.short	0x0100
        /*0362*/ 	.byte	0x0b
	.zero		1


	//   ....[25]....
        /*0364*/ 	.word	0x00000910
        /*0368*/ 	.word	0x000000ff
        /*036c*/ 	.word	0x0000e0d8
        /*0370*/ 	.short	0x0100
        /*0372*/ 	.byte	0x0b
	.zero		1


	//   ....[26]....
        /*0374*/ 	.word	0x00000e40
        /*0378*/ 	.word	0x000000ff
        /*037c*/ 	.word	0x0000e050
        /*0380*/ 	.short	0x010a
        /*0382*/ 	.byte	0x08
	.zero		1


	//   ....[27]....
        /*0384*/ 	.word	0x00000f40
        /*0388*/ 	.word	0x000000ff
        /*038c*/ 	.word	0x0000e000
        /*0390*/ 	.short	0x010a
        /*0392*/ 	.byte	0x24
	.zero		1


	//   ....[28]....
        /*0394*/ 	.word	0x00000f90
        /*0398*/ 	.word	0x000000ff
        /*039c*/ 	.word	0xfffffff8
        /*03a0*/ 	.short	0x010a
        /*03a2*/ 	.byte	0x16
	.zero		1


	//   ....[29]....
        /*03a4*/ 	.word	0x00001330
        /*03a8*/ 	.word	0x00000011
        /*03ac*/ 	.word	0x00000000
        /*03b0*/ 	.short	0x0101
        /*03b2*/ 	.byte	0x15
	.zero		1


	//   ....[30]....
        /*03b4*/ 	.word	0x00002dc0
        /*03b8*/ 	.word	0x000000ff
        /*03bc*/ 	.word	0x0000e008
        /*03c0*/ 	.short	0x010a
        /*03c2*/ 	.byte	0x24
	.zero		1


	//   ....[31]....
        /*03c4*/ 	.word	0x00002ef0
        /*03c8*/ 	.word	0x000000ff
        /*03cc*/ 	.word	0x00000000
        /*03d0*/ 	.short	0x0101
        /*03d2*/ 	.byte	0x07
	.zero		1


	//   ....[32]....
        /*03d4*/ 	.word	0x00003050
        /*03d8*/ 	.word	0x000000ff
        /*03dc*/ 	.word	0x0000e000
        /*03e0*/ 	.short	0x010a
        /*03e2*/ 	.byte	0x06
	.zero		1


	//   ....[33]....
        /*03e4*/ 	.word	0x00004ac0
        /*03e8*/ 	.word	0x000000ff
        /*03ec*/ 	.word	0x0000e000
        /*03f0*/ 	.short	0x010a
        /*03f2*/ 	.byte	0x06
	.zero		1


	//   ....[34]....
        /*03f4*/ 	.word	0x00004e00
        /*03f8*/ 	.word	0x000000ff
        /*03fc*/ 	.word	0x0000e000
        /*0400*/ 	.short	0x010a
        /*0402*/ 	.byte	0x06
	.zero		1


	//   ....[35]....
        /*0404*/ 	.word	0x00004f10
        /*0408*/ 	.word	0x000000ff
        /*040c*/ 	.word	0x00000000
        /*0410*/ 	.short	0x0101
        /*0412*/ 	.byte	0x06
	.zero		1


	//   ....[36]....
        /*0414*/ 	.word	0x00004fc0
        /*0418*/ 	.word	0x000000ff
        /*041c*/ 	.word	0x00000000
        /*0420*/ 	.short	0x0101
        /*0422*/ 	.byte	0x06
	.zero		1


	//   ....[37]....
        /*0424*/ 	.word	0x00005170
        /*0428*/ 	.word	0x000000ff
        /*042c*/ 	.word	0x0000e000
        /*0430*/ 	.short	0x010a
        /*0432*/ 	.byte	0x06
	.zero		1


	//   ....[38]....
        /*0434*/ 	.word	0x00007060
        /*0438*/ 	.word	0x000000ff
        /*043c*/ 	.word	0x0000e000
        /*0440*/ 	.short	0x010a
        /*0442*/ 	.byte	0x06
	.zero		1


	//   ....[39]....
        /*0444*/ 	.word	0x00007330
        /*0448*/ 	.word	0x000000ff
        /*044c*/ 	.word	0x0000e000
        /*0450*/ 	.short	0x010a
        /*0452*/ 	.byte	0x06
	.zero		1


	//   ....[40]....
        /*0454*/ 	.word	0x000074c0
        /*0458*/ 	.word	0x000000ff
        /*045c*/ 	.word	0x00000000
        /*0460*/ 	.short	0x0101
        /*0462*/ 	.byte	0x06
	.zero		1


	//   ....[41]....
        /*0464*/ 	.word	0x00007570
        /*0468*/ 	.word	0x000000ff
        /*046c*/ 	.word	0x00000000
        /*0470*/ 	.short	0x0101
        /*0472*/ 	.byte	0x06
	.zero		1


	//   ....[42]....
        /*0474*/ 	.word	0x00007d10
        /*0478*/ 	.word	0x000000ff
        /*047c*/ 	.word	0x00000008
        /*0480*/ 	.short	0x010a
        /*0482*/ 	.byte	0x16
	.zero		1


	//   ....[43]....
        /*0484*/ 	.word	0x00009170
        /*0488*/ 	.word	0x00000000
        /*048c*/ 	.word	0x0000e090
        /*0490*/ 	.short	0x0101
        /*0492*/ 	.byte	0x24
	.zero		1


	//   ....[44]....
        /*0494*/ 	.word	0x00009340
        /*0498*/ 	.word	0x00000004
        /*049c*/ 	.word	0x0000e060
        /*04a0*/ 	.short	0x010a
        /*04a2*/ 	.byte	0x3f
	.zero		1


	//   ....[45]....
        /*04a4*/ 	.word	0x00009590
        /*04a8*/ 	.word	0x00000002
        /*04ac*/ 	.word	0x0000e028
        /*04b0*/ 	.short	0x010a
        /*04b2*/ 	.byte	0x3f
	.zero		1


	//   ....[46]....
        /*04b4*/ 	.word	0x000097d0
        /*04b8*/ 	.word	0x00000004
        /*04bc*/ 	.word	0x0000e060
        /*04c0*/ 	.short	0x010a
        /*04c2*/ 	.byte	0x3f
	.zero		1


	//   ....[47]....
        /*04c4*/ 	.word	0x00009a40
        /*04c8*/ 	.word	0x00000003
        /*04cc*/ 	.word	0x0000e028
        /*04d0*/ 	.short	0x010a
        /*04d2*/ 	.byte	0x3f
	.zero		1


	//   ....[48]....
        /*04d4*/ 	.word	0x00009d50
        /*04d8*/ 	.word	0x00000007
        /*04dc*/ 	.word	0x0000e028
        /*04e0*/ 	.short	0x010a
        /*04e2*/ 	.byte	0x3f
	.zero		1


	//   ....[49]....
        /*04e4*/ 	.word	0x00009fc0
        /*04e8*/ 	.word	0x00000004
        /*04ec*/ 	.word	0x0000e028
        /*04f0*/ 	.short	0x010a
        /*04f2*/ 	.byte	0x3f
	.zero		1


	//   ....[50]....
        /*04f4*/ 	.word	0x0000a220
        /*04f8*/ 	.word	0x00000006
        /*04fc*/ 	.word	0x0000e050
        /*0500*/ 	.short	0x010a
        /*0502*/ 	.byte	0x3f
	.zero		1


	//   ....[51]....
        /*0504*/ 	.word	0x0000a280
        /*0508*/ 	.word	0x00000003
        /*050c*/ 	.word	0x0000e000
        /*0510*/ 	.short	0x010a
        /*0512*/ 	.byte	0x3f
	.zero		1


	//   ....[52]....
        /*0514*/ 	.word	0x0000a2e0
        /*0518*/ 	.word	0x0000000a
        /*051c*/ 	.word	0xfffffff8
        /*0520*/ 	.short	0x010a
        /*0522*/ 	.byte	0x3f
	.zero		1


	//   ....[53]....
        /*0524*/ 	.word	0x0000a340
        /*0528*/ 	.word	0x0000000f
        /*052c*/ 	.word	0x0000e008
        /*0530*/ 	.short	0x010a
        /*0532*/ 	.byte	0x3f
	.zero		1


	//   ....[54]....
        /*0534*/ 	.word	0x0000a3a0
        /*0538*/ 	.word	0x00000005
        /*053c*/ 	.word	0x0000e000
        /*0540*/ 	.short	0x010a
        /*0542*/ 	.byte	0x3f
	.zero		1


	//   ....[55]....
        /*0544*/ 	.word	0x0000a400
        /*0548*/ 	.word	0x00000010
        /*054c*/ 	.word	0x0000e000
        /*0550*/ 	.short	0x010a
        /*0552*/ 	.byte	0x3f
	.zero		1


	//   ....[56]....
        /*0554*/ 	.word	0x0000a460
        /*0558*/ 	.word	0x00000005
        /*055c*/ 	.word	0x0000e000
        /*0560*/ 	.short	0x010a
        /*0562*/ 	.byte	0x3f
	.zero		1


	//   ....[57]....
        /*0564*/ 	.word	0x0000a4c0
        /*0568*/ 	.word	0x00000014
        /*056c*/ 	.word	0x0000e000
        /*0570*/ 	.short	0x010a
        /*0572*/ 	.byte	0x3f
	.zero		1


	//   ....[58]....
        /*0574*/ 	.word	0x0000a520
        /*0578*/ 	.word	0x00000003
        /*057c*/ 	.word	0x00000008
        /*0580*/ 	.short	0x010a
        /*0582*/ 	.byte	0x3f
	.zero		1


	//   ....[59]....
        /*0584*/ 	.word	0x0000a570
        /*0588*/ 	.word	0x00000004
        /*058c*/ 	.word	0x0000e060
        /*0590*/ 	.short	0x010a
        /*0592*/ 	.byte	0x3f
	.zero		1


	//   ....[60]....
        /*0594*/ 	.word	0x0000a5c0
        /*0598*/ 	.word	0x00000002
        /*059c*/ 	.word	0x0000e028
        /*05a0*/ 	.short	0x010a
        /*05a2*/ 	.byte	0x3f
	.zero		1


	//   ....[61]....
        /*05a4*/ 	.word	0x0000a610
        /*05a8*/ 	.word	0x00000004
        /*05ac*/ 	.word	0x0000e060
        /*05b0*/ 	.short	0x010a
        /*05b2*/ 	.byte	0x3f
	.zero		1


	//   ....[62]....
        /*05b4*/ 	.word	0x0000a660
        /*05b8*/ 	.word	0x00000003
        /*05bc*/ 	.word	0x0000e028
        /*05c0*/ 	.short	0x010a
        /*05c2*/ 	.byte	0x3f
	.zero		1


	//   ....[63]....
        /*05c4*/ 	.word	0x0000a6b0
        /*05c8*/ 	.word	0x00000007
        /*05cc*/ 	.word	0x0000e028
        /*05d0*/ 	.short	0x010a
        /*05d2*/ 	.byte	0x3f
	.zero		1


	//   ....[64]....
        /*05d4*/ 	.word	0x0000a700
        /*05d8*/ 	.word	0x00000004
        /*05dc*/ 	.word	0x0000e028
        /*05e0*/ 	.short	0x010a
        /*05e2*/ 	.byte	0x3f
	.zero		1


	//----- nvinfo : EIATTR_NUM_MBARRIERS
	.align		4
.L_37:
        /*05e4*/ 	.byte	0x03, 0x38
        /*05e6*/ 	.short	0x001a


	//----- nvinfo : EIATTR_EXIT_INSTR_OFFSETS
	.align		4
        /*05e8*/ 	.byte	0x04, 0x1c
        /*05ea*/ 	.short	(.L_39 - .L_38)


	//   ....[0]....
.L_38:
        /*05ec*/ 	.word	0x000009b0


	//   ....[1]....
        /*05f0*/ 	.word	0x00009180


	//   ....[2]....
        /*05f4*/ 	.word	0x000091c0


	//   ....[3]....
        /*05f8*/ 	.word	0x00009c50


	//   ....[4]....
        /*05fc*/ 	.word	0x0000a200


	//----- nvinfo : EIATTR_MAX_THREADS
	.align		4
.L_39:
        /*0600*/ 	.byte	0x04, 0x05
        /*0602*/ 	.short	(.L_41 - .L_40)
.L_40:
        /*0604*/ 	.word	0x00000180
        /*0608*/ 	.word	0x00000001
        /*060c*/ 	.word	0x00000001


	//----- nvinfo : EIATTR_CRS_STACK_SIZE
	.align		4
.L_41:
        /*0610*/ 	.byte	0x04, 0x1e
        /*0612*/ 	.short	(.L_43 - .L_42)
.L_42:
        /*0614*/ 	.word	0x00000000


	//----- nvinfo : EIATTR_CBANK_PARAM_SIZE
	.align		4
.L_43:
        /*0618*/ 	.byte	0x03, 0x19
        /*061a*/ 	.short	0x0870


	//----- nvinfo : EIATTR_PARAM_CBANK
	.align		4
        /*061c*/ 	.byte	0x04, 0x0a
        /*061e*/ 	.short	(.L_45 - .L_44)
	.align		4
.L_44:
        /*0620*/ 	.word	index@(.nv.constant0._ZN7cutlass13device_kernelINS_4fmha6kernel28FmhaKernelTmaWarpSpecializedINS1_10collective30FmhaMainloopTmaWarpSpecializedINS_12float_e4m3_tEffN4cute5tupleIJNS7_1CILi128EEENS9_ILi64EEESA_EEENS8_IJiNS9_ILi1EEENS8_IJiiEEEEEESF_NS8_IJSD_iSE_EEENS4_12CausalFusionEJEEENS4_15FmhaFwdEpilogueIS6_fNS8_IJSB_SA_SB_EEEEENS2_23IndividualTileSchedulerEJEEEEEvNT_6ParamsE)
        /*0624*/ 	.short	0x0210
        /*0626*/ 	.short	0x0870


	//----- nvinfo : EIATTR_SW_WAR
	.align		4
.L_45:
        /*0628*/ 	.byte	0x04, 0x36
        /*062a*/ 	.short	(.L_47 - .L_46)
.L_46:
        /*062c*/ 	.word	0x00000008
.L_47:


//--------------------- .nv.callgraph             --------------------------
	.section	.nv.callgraph,"",@"SHT_CUDA_CALLGRAPH"
	.align	4
	.sectionentsize	8
	.align		4
        /*0000*/ 	.word	0x00000000
	.align		4
        /*0004*/ 	.word	0xffffffff
	.align		4
        /*0008*/ 	.word	index@(_ZN7cutlass13device_kernelINS_4fmha6kernel28FmhaKernelTmaWarpSpecializedINS1_10collective30FmhaMainloopTmaWarpSpecializedINS_12float_e4m3_tEffN4cute5tupleIJNS7_1CILi128EEENS9_ILi64EEESA_EEENS8_IJiNS9_ILi1EEENS8_IJiiEEEEEESF_NS8_IJSD_iSE_EEENS4_12CausalFusionEJEEENS4_15FmhaFwdEpilogueIS6_fNS8_IJSB_SA_SB_EEEEENS2_23IndividualTileSchedulerEJEEEEEvNT_6ParamsE)
	.align		4
        /*000c*/ 	.word	index@(__assertfail)
	.align		4
        /*0010*/ 	.word	0x00000000
	.align		4
        /*0014*/ 	.word	0xfffffffe
	.align		4
        /*0018*/ 	.word	0x00000000
	.align		4
        /*001c*/ 	.word	0xfffffffd
	.align		4
        /*0020*/ 	.word	0x00000000
	.align		4
        /*0024*/ 	.word	0xfffffffc


//--------------------- .nv.constant4             --------------------------
	.section	.nv.constant4,"a",@progbits
	.align	8
	.align		8
.nv.constant4:
        /*0000*/ 	.dword	__assertfail
	.align		8
        /*0008*/ 	.dword	__unnamed_1
	.align		8
        /*0010*/ 	.dword	_ZN39_INTERNAL_6da76a9d_4_k_cu_6935bc31_41134cuda3std3__45__cpo5beginE
	.align		8
        /*0018*/ 	.dword	_ZN39_INTERNAL_6da76a9d_4_k_cu_6935bc31_41134cuda3std3__45__cpo3endE
	.align		8
        /*0020*/ 	.dword	_ZN39_INTERNAL_6da76a9d_4_k_cu_6935bc31_41134cuda3std3__45__cpo6cbeginE
	.align		8
        /*0028*/ 	.dword	_ZN39_INTERNAL_6da76a9d_4_k_cu_6935bc31_41134cuda3std3__45__cpo4cendE
	.align		8
        /*0030*/ 	.dword	_ZN39_INTERNAL_6da76a9d_4_k_cu_6935bc31_41134cuda3std3__441_GLOBAL__N__6da76a9d_4_k_cu_6935bc31_41136ignoreE
	.align		8
        /*0038*/ 	.dword	_ZN39_INTERNAL_6da76a9d_4_k_cu_6935bc31_41134cuda3std3__419piecewise_constructE
	.align		8
        /*0040*/ 	.dword	_ZN39_INTERNAL_6da76a9d_4_k_cu_6935bc31_41134cuda3std3__48in_placeE
	.align		8
        /*0048*/ 	.dword	_ZN39_INTERNAL_6da76a9d_4_k_cu_6935bc31_41134cuda3std6ranges3__45__cpo4swapE
	.align		8
        /*0050*/ 	.dword	_ZN39_INTERNAL_6da76a9d_4_k_cu_6935bc31_41134cuda3std6ranges3__45__cpo9iter_moveE
	.align		8
        /*0058*/ 	.dword	_ZN39_INTERNAL_6da76a9d_4_k_cu_6935bc31_41134cute7productE
	.align		8
        /*0060*/ 	.dword	_ZN39_INTERNAL_6da76a9d_4_k_cu_6935bc31_41134cute1_E
	.align		8
        /*0068*/ 	.dword	$str$24
	.align		8
        /*0070*/ 	.dword	$str$25


//--------------------- .text._ZN7cutlass13device_kernelINS_4fmha6kernel28FmhaKernelTmaWarpSpecializedINS1_10collective30FmhaMainloopTmaWarpSpecializedINS_12float_e4m3_tEffN4cute5tupleIJNS7_1CILi128EEENS9_ILi64EEESA_EEENS8_IJiNS9_ILi1EEENS8_IJiiEEEEEESF_NS8_IJSD_iSE_EEENS4_12CausalFusionEJEEENS4_15FmhaFwdEpilogueIS6_fNS8_IJSB_SA_SB_EEEEENS2_23IndividualTileSchedulerEJEEEEEvNT_6ParamsE --------------------------
	.section	.text._ZN7cutlass13device_kernelINS_4fmha6kernel28FmhaKernelTmaWarpSpecializedINS1_10collective30FmhaMainloopTmaWarpSpecializedINS_12float_e4m3_tEffN4cute5tupleIJNS7_1CILi128EEENS9_ILi64EEESA_EEENS8_IJiNS9_ILi1EEENS8_IJiiEEEEEESF_NS8_IJSD_iSE_EEENS4_12CausalFusionEJEEENS4_15FmhaFwdEpilogueIS6_fNS8_IJSB_SA_SB_EEEEENS2_23IndividualTileSchedulerEJEEEEEvNT_6ParamsE,"ax",@progbits
	.align	128
.text._ZN7cutlass13device_kernelINS_4fmha6kernel28FmhaKernelTmaWarpSpecializedINS1_10collective30FmhaMainloopTmaWarpSpecializedINS_12float_e4m3_tEffN4cute5tupleIJNS7_1CILi128EEENS9_ILi64EEESA_EEENS8_IJiNS9_ILi1EEENS8_IJiiEEEEEESF_NS8_IJSD_iSE_EEENS4_12CausalFusionEJEEENS4_15FmhaFwdEpilogueIS6_fNS8_IJSB_SA_SB_EEEEENS2_23IndividualTileSchedulerEJEEEEEvNT_6ParamsE:
        .type           _ZN7cutlass13device_kernelINS_4fmha6kernel28FmhaKernelTmaWarpSpecializedINS1_10collective30FmhaMainloopTmaWarpSpecializedINS_12float_e4m3_tEffN4cute5tupleIJNS7_1CILi128EEENS9_ILi64EEESA_EEENS8_IJiNS9_ILi1EEENS8_IJiiEEEEEESF_NS8_IJSD_iSE_EEENS4_12CausalFusionEJEEENS4_15FmhaFwdEpilogueIS6_fNS8_IJSB_SA_SB_EEEEENS2_23IndividualTileSchedulerEJEEEEEvNT_6ParamsE,@function
        .size           _ZN7cutlass13device_kernelINS_4fmha6kernel28FmhaKernelTmaWarpSpecializedINS1_10collective30FmhaMainloopTmaWarpSpecializedINS_12float_e4m3_tEffN4cute5tupleIJNS7_1CILi128EEENS9_ILi64EEESA_EEENS8_IJiNS9_ILi1EEENS8_IJiiEEEEEESF_NS8_IJSD_iSE_EEENS4_12CausalFusionEJEEENS4_15FmhaFwdEpilogueIS6_fNS8_IJSB_SA_SB_EEEEENS2_23IndividualTileSchedulerEJEEEEEvNT_6ParamsE,(.L_x_120 - _ZN7cutlass13device_kernelINS_4fmha6kernel28FmhaKernelTmaWarpSpecializedINS1_10collective30FmhaMainloopTmaWarpSpecializedINS_12float_e4m3_tEffN4cute5tupleIJNS7_1CILi128EEENS9_ILi64EEESA_EEENS8_IJiNS9_ILi1EEENS8_IJiiEEEEEESF_NS8_IJSD_iSE_EEENS4_12CausalFusionEJEEENS4_15FmhaFwdEpilogueIS6_fNS8_IJSB_SA_SB_EEEEENS2_23IndividualTileSchedulerEJEEEEEvNT_6ParamsE)
        .other          _ZN7cutlass13device_kernelINS_4fmha6kernel28FmhaKernelTmaWarpSpecializedINS1_10collective30FmhaMainloopTmaWarpSpecializedINS_12float_e4m3_tEffN4cute5tupleIJNS7_1CILi128EEENS9_ILi64EEESA_EEENS8_IJiNS9_ILi1EEENS8_IJiiEEEEEESF_NS8_IJSD_iSE_EEENS4_12CausalFusionEJEEENS4_15FmhaFwdEpilogueIS6_fNS8_IJSB_SA_SB_EEEEENS2_23IndividualTileSchedulerEJEEEEEvNT_6ParamsE,@"STO_CUDA_ENTRY STV_DEFAULT"
_ZN7cutlass13device_kernelINS_4fmha6kernel28FmhaKernelTmaWarpSpecializedINS1_10collective30FmhaMainloopTmaWarpSpecializedINS_12float_e4m3_tEffN4cute5tupleIJNS7_1CILi128EEENS9_ILi64EEESA_EEENS8_IJiNS9_ILi1EEENS8_IJiiEEEEEESF_NS8_IJSD_iSE_EEENS4_12CausalFusionEJEEENS4_15FmhaFwdEpilogueIS6_fNS8_IJSB_SA_SB_EEEEENS2_23IndividualTileSchedulerEJEEEEEvNT_6ParamsE:
[----:B------:R-:W1:Y:S01]  /*0000*/  LDC R1, c[0x0][0x28] ;  /* 0x00000a00ff017b82 */ /* 0x000e620000000800 */
[----:B------:R-:W2:Y:S01]  /*0010*/  S2R R0, SR_TID.X ;  /* 0x0000000000007919 */ /* 0x000ea20000002100 */
[----:B------:R-:W-:Y:S01]  /*0020*/  ELECT P1, URZ, PT ;  /* 0x00000000003f782f */ /* 0x000fe20003820000 */
[----:B------:R-:W-:Y:S01]  /*0030*/  BSSY B0, `(.L_x_0) ;  /* 0x0000017000007945 */ /* 0x000fe20003800000 */
[----:B--2---:R-:W-:-:S05]  /*0040*/  SHF.R.U32.HI R2, RZ, 0x5, R0 ;  /* 0x00000005ff027819 */ /* 0x004fca0000011600 */
[----:B------:R-:W2:Y:S02]  /*0050*/  SHFL.IDX PT, R3, R2, RZ, 0x1f ;  /* 0x00001fff02037589 */ /* 0x000ea400000e0000 */
[----:B--2---:R-:W-:Y:S02]  /*0060*/  R2UR UR4, R3 ;  /* 0x00000000030472ca */ /* 0x004fe400000e0000 */
[----:B------:R-:W-:-:S06]  /*0070*/  SHF.R.U32.HI R3, RZ, 0x7, R0 ;  /* 0x00000007ff037819 */ /* 0x000fcc0000011600 */
[----:B------:R-:W2:Y:S05]  /*0080*/  SHFL.IDX PT, R3, R3, RZ, 0x1f ;  /* 0x00001fff03037589 */ /* 0x000eaa00000e0000 */
[----:B------:R-:W-:Y:S02]  /*0090*/  USHF.R.S32.HI UR5, URZ, 0x1f, UR4 ;  /* 0x0000001f3f057899 */ /* 0x000fe40008011404 */
[----:B------:R-:W-:Y:S02]  /*00a0*/  ISETP.NE.OR P0, PT, RZ, UR4, !P1 ;  /* 0x00000004ff007c0c */ /* 0x000fe4000cf05670 */
[----:B------:R-:W-:-:S04]  /*00b0*/  ULEA.HI UR5, UR5, UR4, URZ, 0x2 ;  /* 0x0000000405057291 */ /* 0x000fc8000f8f103f */
[----:B------:R-:W-:-:S04]  /*00c0*/  ULOP3.LUT UR5, UR5, 0xfffffffc, URZ, 0xc0, !UPT ;  /* 0xfffffffc05057892 */ /* 0x000fc8000f8ec03f */
[----:B------:R-:W-:-:S03]  /*00d0*/  UIADD3 UR10, UR4, -UR5, URZ ;  /* 0x80000005040a7290 */ /* 0x000fc6000fffe03f */
[----:B-1----:R-:W-:Y:S09]  /*00e0*/  @P0 BRA `(.L_x_1) ;  /* 0x00000000002c0947 */ /* 0x002ff20003800000 */
[----:B------:R-:W-:Y:S02]  /*00f0*/  ULDC.64 UR4, c[0x0][0x198] ;  /* 0x0000660000047ab9 */ /* 0x000fe40000000a00 */
[----:B------:R-:W-:Y:S02]  /*0100*/  UIADD3 UR6, UP0, UR4, 0xf0, URZ ;  /* 0x000000f004067890 */ /* 0x000fe4000ff1e03f */
[----:B------:R-:W-:Y:S02]  /*0110*/  UIADD3 UR8, UP1, UR4, 0x1f0, URZ ;  /* 0x000001f004087890 */ /* 0x000fe4000ff3e03f */
[----:B------:R-:W-:Y:S02]  /*0120*/  UIADD3 UR4, UP2, UR4, 0x2f0, URZ ;  /* 0x000002f004047890 */ /* 0x000fe4000ff5e03f */
[----:B------:R-:W-:Y:S02]  /*0130*/  UIADD3.X UR7, URZ, UR5, URZ, UP0, !UPT ;  /* 0x000000053f077290 */ /* 0x000fe400087fe43f */
[----:B------:R-:W-:-:S02]  /*0140*/  UIADD3.X UR9, URZ, UR5, URZ, UP1, !UPT ;  /* 0x000000053f097290 */ /* 0x000fc40008ffe43f */
[----:B------:R-:W-:-:S05]  /*0150*/  UIADD3.X UR5, URZ, UR5, URZ, UP2, !UPT ;  /* 0x000000053f057290 */ /* 0x000fca00097fe43f */
[----:B------:R1:W-:Y:S02]  /*0160*/  UTMACCTL.PF [UR6] ;  /* 0x00000000060079b9 */ /* 0x0003e40008040000 */
[----:B------:R1:W-:Y:S02]  /*0170*/  UTMACCTL.PF [UR8] ;  /* 0x00000000080079b9 */ /* 0x0003e40008040000 */
[----:B------:R1:W-:Y:S02]  /*0180*/  UTMACCTL.PF [UR4] ;  /* 0x00000000040079b9 */ /* 0x0003e40008040000 */
[----:B-1----:R-:W-:Y:S01]  /*0190*/  NOP ;  /* 0x0000000000007918 */ /* 0x002fe20000000000 */
.L_x_1:
[----:B------:R-:W-:Y:S05]  /*01a0*/  BSYNC B0 ;  /* 0x0000000000007941 */ /* 0x000fea0003800000 */
.L_x_0:
[----:B------:R-:W1:Y:S01]  /*01b0*/  SHFL.IDX PT, R4, R2, RZ, 0x1f ;  /* 0x00001fff02047589 */ /* 0x000e6200000e0000 */
[----:B--2---:R-:W-:Y:S01]  /*01c0*/  R2UR UR38, R3 ;  /* 0x00000000032672ca */ /* 0x004fe200000e0000 */
[----:B------:R-:W-:-:S12]  /*01d0*/  UISETP.NE.AND UP0, UPT, UR10, 0x1, UPT ;  /* 0x000000010a00788c */ /* 0x000fd8000bf05270 */
[----:B------:R-:W-:Y:S02]  /*01e0*/  UIADD3 UR7, UR38, -0x1, URZ ;  /* 0xffffffff26077890 */ /* 0x000fe4000fffe03f */
[----:B------:R-:W-:Y:S02]  /*01f0*/  UISETP.EQ.AND UP0, UPT, UR38, URZ, !UP0 ;  /* 0x0000003f2600728c */ /* 0x000fe4000c702270 */
[----:B------:R-:W-:Y:S02]  /*0200*/  UISETP.GE.U32.AND UP1, UPT, UR7, 0x4, UPT ;  /* 0x000000040700788c */ /* 0x000fe4000bf26070 */
[----:B------:R-:W-:Y:S01]  /*0210*/  USEL UR6, URZ, 0x1, !UP0 ;  /* 0x000000013f067887 */ /* 0x000fe2000c000000 */
[----:B-1----:R-:W-:-:S03]  /*0220*/  ISETP.NE.AND P0, PT, R4, RZ, PT ;  /* 0x000000ff0400720c */ /* 0x002fc60003f05270 */
[----:B------:R-:W-:-:S10]  /*0230*/  USEL UR6, UR6, 0x2, UP1 ;  /* 0x0000000206067887 */ /* 0x000fd40008800000 */
[----:B------:R-:W-:Y:S05]  /*0240*/  @P0 BRA `(.L_x_2) ;  /* 0x0000000000480947 */ /* 0x000fea0003800000 */
[----:B------:R-:W1:Y:S01]  /*0250*/  S2UR UR11, SR_CgaCtaId ;  /* 0x00000000000b79c3 */ /* 0x000e620000008800 */
[----:B------:R-:W-:Y:S01]  /*0260*/  UMOV UR4, 0x400 ;  /* 0x0000040000047882 */ /* 0x000fe20000000000 */
[----:B------:R-:W-:Y:S01]  /*0270*/  UMOV UR5, 0x1 ;  /* 0x0000000100057882 */ /* 0x000fe20000000000 */
[----:B------:R-:W-:Y:S01]  /*0280*/  UMOV UR8, 0x80 ;  /* 0x0000008000087882 */ /* 0x000fe20000000000 */
[----:B------:R-:W-:Y:S01]  /*0290*/  ELECT P0, URZ, PT ;  /* 0x00000000003f782f */ /* 0x000fe20003800000 */
[----:B------:R-:W-:-:S04]  /*02a0*/  UIADD3 UR8, -UR8, 0x100000, URZ ;  /* 0x0010000008087890 */ /* 0x000fc8000fffe13f */
[----:B------:R-:W-:Y:S02]  /*02b0*/  USHF.L.U32 UR9, UR8, 0xb, URZ ;  /* 0x0000000b08097899 */ /* 0x000fe4000800063f */
[----:B------:R-:W-:Y:S02]  /*02c0*/  USHF.L.U32 UR8, UR8, 0x1, URZ ;  /* 0x0000000108087899 */ /* 0x000fe4000800063f */
[----:B-1----:R-:W-:Y:S02]  /*02d0*/  ULEA UR11, UR11, UR4, 0x18 ;  /* 0x000000040b0b7291 */ /* 0x002fe4000f8ec03f */
[----:B------:R-:W-:-:S04]  /*02e0*/  UIADD3 UR4, -UR5, 0x100000, URZ ;  /* 0x0010000005047890 */ /* 0x000fc8000fffe13f */
[----:B------:R-:W-:Y:S02]  /*02f0*/  USHF.L.U32 UR5, UR4, 0xb, URZ ;  /* 0x0000000b04057899 */ /* 0x000fe4000800063f */
[----:B------:R-:W-:Y:S01]  /*0300*/  USHF.L.U32 UR4, UR4, 0x1, URZ ;  /* 0x0000000104047899 */ /* 0x000fe2000800063f */
[----:B------:R-:W1:Y:S11]  /*0310*/  FENCE.VIEW.ASYNC.S ;  /* 0x00000000000073c6 */ /* 0x000e760000000000 */
[----:B-1----:R1:W2:Y:S01]  /*0320*/  SYNCS.EXCH.64 URZ, [UR11+0xe050], UR4 ;  /* 0x00e050040b3f75b2 */ /* 0x0022a20008000100 */
[----:B------:R1:W3:Y:S01]  /*0330*/  SYNCS.EXCH.64 URZ, [UR11+0xe060], UR8 ;  /* 0x00e060080b3f75b2 */ /* 0x0002e20008000100 */
[----:B------:R1:W4:Y:S01]  /*0340*/  SYNCS.EXCH.64 URZ, [UR11+0xe058], UR4 ;  /* 0x00e058040b3f75b2 */ /* 0x0003220008000100 */
[----:B------:R1:W1:Y:S01]  /*0350*/  SYNCS.EXCH.64 URZ, [UR11+0xe068], UR8 ;  /* 0x00e068080b3f75b2 */ /* 0x0002620008000100 */
[----:B------:R-:W-:Y:S01]  /*0360*/  NOP ;  /* 0x0000000000007918 */ /* 0x000fe20000000000 */
.L_x_2:
[----:B------:R-:W5:Y:S01]  /*0370*/  SHFL.IDX PT, R3, R2, RZ, 0x1f ;  /* 0x00001fff02037589 */ /* 0x000f6200000e0000 */
[----:B------:R-:W-:Y:S01]  /*0380*/  NOP ;  /* 0x0000000000007918 */ /* 0x000fe20000000000 */
[----:B-----5:R-:W-:-:S13]  /*0390*/  ISETP.NE.AND P0, PT, R3, RZ, PT ;  /* 0x000000ff0300720c */ /* 0x020fda0003f05270 */
[----:B------:R-:W-:Y:S05]  /*03a0*/  @P0 BRA `(.L_x_3) ;  /* 0x0000000000600947 */ /* 0x000fea0003800000 */
[----:B-1----:R-:W1:Y:S01]  /*03b0*/  S2UR UR5, SR_CgaCtaId ;  /* 0x00000000000579c3 */ /* 0x002e620000008800 */
[----:B------:R-:W-:Y:S01]  /*03c0*/  UMOV UR4, 0x400 ;  /* 0x0000040000047882 */ /* 0x000fe20000000000 */
[----:B------:R-:W-:Y:S01]  /*03d0*/  UMOV UR8, 0x1 ;  /* 0x0000000100087882 */ /* 0x000fe20000000000 */
[----:B------:R-:W-:Y:S01]  /*03e0*/  UMOV UR12, 0x100 ;  /* 0x00000100000c7882 */ /* 0x000fe20000000000 */
[----:B------:R-:W-:-:S04]  /*03f0*/  UIADD3 UR8, -UR8, 0x100000, URZ ;  /* 0x0010000008087890 */ /* 0x000fc8000fffe13f */
[----:B------:R-:W-:Y:S02]  /*0400*/  USHF.L.U32 UR9, UR8, 0xb, URZ ;  /* 0x0000000b08097899 */ /* 0x000fe4000800063f */
[----:B------:R-:W-:Y:S01]  /*0410*/  USHF.L.U32 UR8, UR8, 0x1, URZ ;  /* 0x0000000108087899 */ /* 0x000fe2000800063f */
[----:B------:R-:W-:Y:S01]  /*0420*/  ELECT P0, URZ, PT ;  /* 0x00000000003f782f */ /* 0x000fe20003800000 */
[----:B-1----:R-:W-:Y:S02]  /*0430*/  ULEA UR11, UR5, UR4, 0x18 ;  /* 0x00000004050b7291 */ /* 0x002fe4000f8ec03f */
[----:B------:R-:W-:-:S04]  /*0440*/  UIADD3 UR4, -UR12, 0x100000, URZ ;  /* 0x001000000c047890 */ /* 0x000fc8000fffe13f */
[----:B------:R-:W-:Y:S02]  /*0450*/  USHF.L.U32 UR5, UR4, 0xb, URZ ;  /* 0x0000000b04057899 */ /* 0x000fe4000800063f */
[----:B------:R-:W-:Y:S01]  /*0460*/  USHF.L.U32 UR4, UR4, 0x1, URZ ;  /* 0x0000000104047899 */ /* 0x000fe2000800063f */
[----:B------:R-:W1:Y:S03]  /*0470*/  FENCE.VIEW.ASYNC.S ;  /* 0x00000000000073c6 */ /* 0x000e660000000000 */
[----:B-1----:R1:W1:Y:S08]  /*0480*/  SYNCS.EXCH.64 URZ, [UR11+0xe000], UR8 ;  /* 0x00e000080b3f75b2 */ /* 0x0022700008000100 */
[----:B------:R1:W1:Y:S01]  /*0490*/  SYNCS.EXCH.64 URZ, [UR11+0xe028], UR4 ;  /* 0x00e028040b3f75b2 */ /* 0x0002620008000100 */
        /* <DEDUP_REMOVED lines=8> */
[----:B------:R-:W-:Y:S01]  /*0520*/  NOP ;  /* 0x0000000000007918 */ /* 0x000fe20000000000 */
.L_x_3:
        /* <DEDUP_REMOVED lines=21> */
[----:B------:R-:W-:Y:S01]  /*0680*/  NOP ;  /* 0x0000000000007918 */ /* 0x000fe20000000000 */
.L_x_4:
[----:B------:R-:W5:Y:S01]  /*0690*/  SHFL.IDX PT, R3, R2, RZ, 0x1f ;  /* 0x00001fff02037589 */ /* 0x000f6200000e0000 */
[----:B------:R-:W-:Y:S01]  /*06a0*/  ELECT P0, URZ, PT ;  /* 0x00000000003f782f */ /* 0x000fe20003800000 */
[----:B------:R-:W-:Y:S01]  /*06b0*/  NOP ;  /* 0x0000000000007918 */ /* 0x000fe20000000000 */
[----:B-1----:R-:W-:Y:S02]  /*06c0*/  UMOV UR4, 0x80 ;  /* 0x0000008000047882 */ /* 0x002fe40000000000 */
[C---:B-----5:R-:W-:Y:S02]  /*06d0*/  ISETP.NE.OR P0, PT, R3.reuse, RZ, !P0 ;  /* 0x000000ff0300720c */ /* 0x060fe40004705670 */
[----:B------:R-:W-:-:S11]  /*06e0*/  ISETP.NE.AND P2, PT, R3, RZ, PT ;  /* 0x000000ff0300720c */ /* 0x000fd60003f45270 */
[----:B------:R-:W-:Y:S01]  /*06f0*/  VOTEU.ALL UP0, P0 ;  /* 0x00000000003f7886 */ /* 0x000fe20000000000 */
[----:B------:R-:W-:Y:S01]  /*0700*/  VOTEU.ALL UP2, P0 ;  /* 0x00000000003f7886 */ /* 0x000fe20000040000 */
[----:B------:R-:W-:Y:S01]  /*0710*/  VOTEU.ALL UP3, P0 ;  /* 0x00000000003f7886 */ /* 0x000fe20000060000 */
[----:B------:R-:W-:Y:S02]  /*0720*/  VOTEU.ALL UP4, P0 ;  /* 0x00000000003f7886 */ /* 0x000fe40000080000 */
[----:B------:R-:W1:Y:S01]  /*0730*/  @!UP0 S2UR UR9, SR_CgaCtaId ;  /* 0x00000000000989c3 */ /* 0x000e620000008800 */
[----:B------:R-:W-:Y:S01]  /*0740*/  @!UP0 UMOV UR8, 0x400 ;  /* 0x0000040000088882 */ /* 0x000fe20000000000 */
[----:B------:R-:W-:-:S04]  /*0750*/  @!UP0 UIADD3 UR4, -UR4, 0x100000, URZ ;  /* 0x0010000004048890 */ /* 0x000fc8000fffe13f */
[----:B------:R-:W-:Y:S02]  /*0760*/  @!UP0 USHF.L.U32 UR5, UR4, 0xb, URZ ;  /* 0x0000000b04058899 */ /* 0x000fe4000800063f */
[----:B------:R-:W-:Y:S02]  /*0770*/  @!UP0 USHF.L.U32 UR4, UR4, 0x1, URZ ;  /* 0x0000000104048899 */ /* 0x000fe4000800063f */
[----:B-1----:R-:W-:Y:S01]  /*0780*/  @!UP0 ULEA UR8, UR9, UR8, 0x18 ;  /* 0x0000000809088291 */ /* 0x002fe2000f8ec03f */
[----:B------:R-:W-:Y:S01]  /*0790*/  VOTEU.ALL UP0, P0 ;  /* 0x00000000003f7886 */ /* 0x000fe20000000000 */
[----:B------:R-:W1:Y:S10]  /*07a0*/  FENCE.VIEW.ASYNC.S ;  /* 0x00000000000073c6 */ /* 0x000e740000000000 */
[----:B-1----:R1:W1:Y:S01]  /*07b0*/  @!UP0 SYNCS.EXCH.64 URZ, [UR8+0xe090], UR4 ;  /* 0x00e09004083f85b2 */ /* 0x0022620008000100 */
[----:B------:R1:W1:Y:S01]  /*07c0*/  @!UP2 SYNCS.EXCH.64 URZ, [UR8+0xe098], UR4 ;  /* 0x00e09804083fa5b2 */ /* 0x0002620008000100 */
[----:B------:R1:W1:Y:S01]  /*07d0*/  @!UP3 SYNCS.EXCH.64 URZ, [UR8+0xe0a0], UR4 ;  /* 0x00e0a004083fb5b2 */ /* 0x0002620008000100 */
[----:B------:R1:W1:Y:S01]  /*07e0*/  @!UP4 SYNCS.EXCH.64 URZ, [UR8+0xe0a8], UR4 ;  /* 0x00e0a804083fc5b2 */ /* 0x0002620008000100 */
[----:B------:R-:W-:Y:S01]  /*07f0*/  NOP ;  /* 0x0000000000007918 */ /* 0x000fe20000000000 */
[----:B------:R-:W-:Y:S05]  /*0800*/  @P2 BRA `(.L_x_5) ;  /* 0x0000000000482947 */ /* 0x000fea0003800000 */
[----:B-1----:R-:W1:Y:S01]  /*0810*/  S2UR UR5, SR_CgaCtaId ;  /* 0x00000000000579c3 */ /* 0x002e620000008800 */
[----:B------:R-:W-:Y:S01]  /*0820*/  UMOV UR4, 0x400 ;  /* 0x0000040000047882 */ /* 0x000fe20000000000 */
[----:B------:R-:W-:Y:S01]  /*0830*/  UMOV UR8, 0x20 ;  /* 0x0000002000087882 */ /* 0x000fe20000000000 */
[----:B------:R-:W-:Y:S01]  /*0840*/  UMOV UR9, 0x80 ;  /* 0x0000008000097882 */ /* 0x000fe20000000000 */
[----:B------:R-:W-:Y:S01]  /*0850*/  ELECT P0, URZ, PT ;  /* 0x00000000003f782f */ /* 0x000fe20003800000 */
[----:B-1----:R-:W-:Y:S02]  /*0860*/  ULEA UR11, UR5, UR4, 0x18 ;  /* 0x00000004050b7291 */ /* 0x002fe4000f8ec03f */
[----:B------:R-:W-:-:S04]  /*0870*/  UIADD3 UR4, -UR8, 0x100000, URZ ;  /* 0x0010000008047890 */ /* 0x000fc8000fffe13f */
[----:B------:R-:W-:Y:S02]  /*0880*/  USHF.L.U32 UR5, UR4, 0xb, URZ ;  /* 0x0000000b04057899 */ /* 0x000fe4000800063f */
[----:B------:R-:W-:Y:S02]  /*0890*/  USHF.L.U32 UR4, UR4, 0x1, URZ ;  /* 0x0000000104047899 */ /* 0x000fe4000800063f */
        /* <DEDUP_REMOVED lines=9> */
.L_x_5:
[----:B------:R-:W-:Y:S01]  /*0930*/  ISETP.NE.AND P0, PT, RZ, UR38, PT ;  /* 0x00000026ff007c0c */ /* 0x000fe2000bf05270 */
[----:B------:R-:W-:Y:S01]  /*0940*/  IMAD.U32 R2, RZ, RZ, UR10 ;  /* 0x0000000aff027e24 */ /* 0x000fe2000f8e00ff */
[----:B------:R-:W-:Y:S01]  /*0950*/  NOP ;  /* 0x0000000000007918 */ /* 0x000fe20000000000 */
[----:B-1234-:R-:W-:Y:S03]  /*0960*/  BAR.SYNC.DEFER_BLOCKING 0x0 ;  /* 0x0000000000007b1d */ /* 0x01efe60000010000 */
[----:B------:R-:W-:-:S07]  /*0970*/  ISETP.EQ.AND P2, PT, R2, 0x1, P1 ;  /* 0x000000010200780c */ /* 0x000fce0000f42270 */
[----:B------:R-:W-:Y:S06]  /*0980*/  @!P0 BRA `(.L_x_6) ;  /* 0x0000008800008947 */ /* 0x000fec0003800000 */
[----:B------:R-:W-:-:S06]  /*0990*/  UISETP.GT.U32.AND UP0, UPT, UR7, 0x3, UPT ;  /* 0x000000030700788c */ /* 0x000fcc000bf04070 */
[----:B------:R-:W-:-:S13]  /*09a0*/  PLOP3.LUT P0, PT, PT, PT, UP0, 0x80, 0x0 ;  /* 0x000000000000781c */ /* 0x000fda0003f0f008 */
[----:B------:R-:W-:Y:S05]  /*09b0*/  @P0 EXIT ;  /* 0x000000000000094d */ /* 0x000fea0003800000 */
.L_x_7:
[----:B------:R-:W-:-:S08]  /*09c0*/  NOP ;  /* 0x0000000000007918 */ /* 0x000fd00000000000 */
[----:B------:R-:W1:Y:S02]  /*09d0*/  USETMAXREG.TRY_ALLOC.CTAPOOL UP0, 0xf0 ;  /* 0x000000f0000079c8 */ /* 0x000e640008000600 */
[----:B-1----:R-:W-:-:S13]  /*09e0*/  PLOP3.LUT P0, PT, PT, PT, UP0, 0x80, 0x0 ;  /* 0x000000000000781c */ /* 0x002fda0003f0f008 */
[----:B------:R-:W-:Y:S05]  /*09f0*/  @!P0 BRA `(.L_x_7) ;  /* 0xfffffffc00f08947 */ /* 0x000fea000383ffff */
[----:B------:R-:W-:Y:S01]  /*0a00*/  UISETP.NE.AND UP0, UPT, UR38, 0x1, UPT ;  /* 0x000000012600788c */ /* 0x000fe2000bf05270 */
[----:B------:R-:W1:Y:S01]  /*0a10*/  S2UR UR8, SR_CTAID.X ;  /* 0x00000000000879c3 */ /* 0x000e620000002500 */
[----:B------:R-:W-:Y:S01]  /*0a20*/  UMOV UR4, URZ ;  /* 0x0000003f00047c82 */ /* 0x000fe20008000000 */
[----:B------:R-:W-:-:S03]  /*0a30*/  UMOV UR5, URZ ;  /* 0x0000003f00057c82 */ /* 0x000fc60008000000 */
[----:B------:R-:W-:-:S13]  /*0a40*/  PLOP3.LUT P0, PT, PT, PT, UP0, 0x80, 0x0 ;  /* 0x000000000000781c */ /* 0x000fda0003f0f008 */
[----:B------:R-:W-:Y:S05]  /*0a50*/  @!P0 BRA `(.L_x_8) ;  /* 0x00000000003c8947 */ /* 0x000fea0003800000 */
[----:B------:R-:W-:Y:S01]  /*0a60*/  UISETP.NE.AND UP0, UPT, UR38, 0x2, UPT ;  /* 0x000000022600788c */ /* 0x000fe2000bf05270 */
[----:B------:R-:W-:-:S05]  /*0a70*/  UMOV UR5, 0x1 ;  /* 0x0000000100057882 */ /* 0x000fca0000000000 */
[----:B------:R-:W-:-:S13]  /*0a80*/  PLOP3.LUT P1, PT, PT, PT, UP0, 0x80, 0x0 ;  /* 0x000000000000781c */ /* 0x000fda0003f2f008 */
[----:B------:R-:W-:Y:S05]  /*0a90*/  @!P1 BRA `(.L_x_8) ;  /* 0x00000000002c9947 */ /* 0x000fea0003800000 */
[----:B------:R-:W-:-:S06]  /*0aa0*/  UISETP.NE.AND UP0, UPT, UR38, 0x3, UPT ;  /* 0x000000032600788c */ /* 0x000fcc000bf05270 */
[----:B------:R-:W-:-:S13]  /*0ab0*/  PLOP3.LUT P1, PT, PT, PT, UP0, 0x80, 0x0 ;  /* 0x000000000000781c */ /* 0x000fda0003f2f008 */
[----:B------:R-:W-:Y:S05]  /*0ac0*/  @!P1 BRA `(.L_x_9) ;  /* 0x0000000000189947 */ /* 0x000fea0003800000 */
[----:B------:R-:W-:-:S11]  /*0ad0*/  UISETP.NE.AND UP0, UPT, UR38, 0x4, UPT ;  /* 0x000000042600788c */ /* 0x000fd6000bf05270 */
[----:B------:R-:W-:Y:S01]  /*0ae0*/  @!UP0 UMOV UR4, 0x1 ;  /* 0x0000000100048882 */ /* 0x000fe20000000000 */
[----:B------:R-:W-:Y:S01]  /*0af0*/  @!UP0 UMOV UR5, 0x1 ;  /* 0x0000000100058882 */ /* 0x000fe20000000000 */
[----:B------:R-:W-:Y:S01]  /*0b00*/  @UP0 UMOV UR4, URZ ;  /* 0x0000003f00040c82 */ /* 0x000fe20008000000 */
[----:B------:R-:W-:Y:S01]  /*0b10*/  @UP0 UMOV UR5, URZ ;  /* 0x0000003f00050c82 */ /* 0x000fe20008000000 */
[----:B------:R-:W-:Y:S05]  /*0b20*/  BRA `(.L_x_8) ;  /* 0x0000000000087947 */ /* 0x000fea0003800000 */
.L_x_9:
[----:B------:R-:W-:Y:S01]  /*0b30*/  UMOV UR4, 0x1 ;  /* 0x0000000100047882 */ /* 0x000fe20000000000 */
[----:B------:R-:W-:-:S05]  /*0b40*/  UMOV UR5, URZ ;  /* 0x0000003f00057c82 */ /* 0x000fca0008000000 */
.L_x_8:
[----:B------:R-:W-:Y:S05]  /*0b50*/  @!P0 BRA `(.L_x_10) ;  /* 0x0000000000408947 */ /* 0x000fea0003800000 */
[----:B------:R-:W-:-:S06]  /*0b60*/  UISETP.NE.AND UP0, UPT, UR38, 0x2, UPT ;  /* 0x000000022600788c */ /* 0x000fcc000bf05270 */
[----:B------:R-:W-:-:S13]  /*0b70*/  PLOP3.LUT P0, PT, PT, PT, UP0, 0x80, 0x0 ;  /* 0x000000000000781c */ /* 0x000fda0003f0f008 */
[----:B------:R-:W-:Y:S05]  /*0b80*/  @!P0 BRA `(.L_x_11) ;  /* 0x00000000002c8947 */ /* 0x000fea0003800000 */
[----:B------:R-:W-:-:S06]  /*0b90*/  UISETP.NE.AND UP0, UPT, UR38, 0x3, UPT ;  /* 0x000000032600788c */ /* 0x000fcc000bf05270 */
[----:B------:R-:W-:-:S13]  /*0ba0*/  PLOP3.LUT P0, PT, PT, PT, UP0, 0x80, 0x0 ;  /* 0x000000000000781c */ /* 0x000fda0003f0f008 */
[----:B------:R-:W-:Y:S05]  /*0bb0*/  @!P0 BRA `(.L_x_12) ;  /* 0x0000000000188947 */ /* 0x000fea0003800000 */
[----:B------:R-:W-:Y:S01]  /*0bc0*/  UISETP.NE.AND UP0, UPT, UR38, 0x4, UPT ;  /* 0x000000042600788c */ /* 0x000fe2000bf05270 */
[----:B-1----:R-:W-:-:S05]  /*0bd0*/  UMOV UR37, UR8 ;  /* 0x0000000800257c82 */ /* 0x002fca0008000000 */
[----:B------:R-:W-:-:S13]  /*0be0*/  PLOP3.LUT P0, PT, PT, PT, UP0, 0x80, 0x0 ;  /* 0x000000000000781c */ /* 0x000fda0003f0f008 */
[----:B------:R-:W-:Y:S05]  /*0bf0*/  @P0 BRA `(.L_x_13) ;  /* 0x00000000001c0947 */ /* 0x000fea0003800000 */
[----:B------:R-:W-:Y:S01]  /*0c00*/  ULEA UR37, UR8, 0x3, 0x1 ;  /* 0x0000000308257891 */ /* 0x000fe2000f8e083f */
[----:B------:R-:W-:Y:S11]  /*0c10*/  BRA `(.L_x_13) ;  /* 0x0000000000147947 */ /* 0x000ff60003800000 */
.L_x_12:
[----:B-1----:R-:W-:Y:S01]  /*0c20*/  ULEA UR37, UR8, 0x2, 0x1 ;  /* 0x0000000208257891 */ /* 0x002fe2000f8e083f */
[----:B------:R-:W-:Y:S11]  /*0c30*/  BRA `(.L_x_13) ;  /* 0x00000000000c7947 */ /* 0x000ff60003800000 */
.L_x_11:
[----:B-1----:R-:W-:Y:S01]  /*0c40*/  ULEA UR37, UR8, 0x1, 0x1 ;  /* 0x0000000108257891 */ /* 0x002fe2000f8e083f */
[----:B------:R-:W-:Y:S11]  /*0c50*/  BRA `(.L_x_13) ;  /* 0x0000000000047947 */ /* 0x000ff60003800000 */
.L_x_10:
[----:B-1----:R-:W-:-:S12]  /*0c60*/  USHF.L.U32 UR37, UR8, 0x1, URZ ;  /* 0x0000000108257899 */ /* 0x002fd8000800063f */
.L_x_13:
[----:B------:R-:W1:Y:S01]  /*0c70*/  LDC R2, c[0x0][0x28c] ;  /* 0x0000a300ff027b82 */ /* 0x000e620000000800 */
[----:B------:R-:W-:Y:S02]  /*0c80*/  ULOP3.LUT UR9, UR6, 0x1, URZ, 0xfc, !UPT ;  /* 0x0000000106097892 */ /* 0x000fe4000f8efc3f */
[----:B------:R-:W-:Y:S02]  /*0c90*/  ULEA UR8, UR8, 0xbf, 0x7 ;  /* 0x000000bf08087891 */ /* 0x000fe4000f8e383f */
[----:B------:R-:W-:Y:S02]  /*0ca0*/  UISETP.NE.AND UP0, UPT, UR9, 0x3, UPT ;  /* 0x000000030900788c */ /* 0x000fe4000bf05270 */
[----:B------:R-:W-:-:S04]  /*0cb0*/  USHF.R.U32.HI UR8, URZ, 0x6, UR8 ;  /* 0x000000063f087899 */ /* 0x000fc80008011608 */
[----:B------:R-:W-:Y:S01]  /*0cc0*/  PLOP3.LUT P0, PT, PT, PT, UP0, 0x80, 0x0 ;  /* 0x000000000000781c */ /* 0x000fe20003f0f008 */
[----:B-1----:R-:W-:-:S05]  /*0cd0*/  VIADD R2, R2, 0x3f ;  /* 0x0000003f02027836 */ /* 0x002fca0000000000 */
[----:B------:R-:W-:-:S04]  /*0ce0*/  SHF.R.S32.HI R3, RZ, 0x1f, R2 ;  /* 0x0000001fff037819 */ /* 0x000fc80000011402 */
[----:B------:R-:W-:-:S04]  /*0cf0*/  LEA.HI R3, R3, R2, RZ, 0x6 ;  /* 0x0000000203037211 */ /* 0x000fc800078f30ff */
[----:B------:R-:W-:-:S04]  /*0d00*/  SHF.R.S32.HI R3, RZ, 0x6, R3 ;  /* 0x00000006ff037819 */ /* 0x000fc80000011403 */
[----:B------:R-:W-:Y:S01]  /*0d10*/  VIMNMX R4, R3, UR8, PT ;  /* 0x0000000803047c48 */ /* 0x000fe2000bfe0100 */
[----:B------:R-:W-:Y:S06]  /*0d20*/  @!P0 BRA `(.L_x_14) ;  /* 0x0000000000048947 */ /* 0x000fec0003800000 */
[----:B------:R-:W-:Y:S01]  /*0d30*/  BPT.TRAP 0x1 ;  /* 0x000000040000795c */ /* 0x000fe20000300000 */
.L_x_14:
[----:B------:R-:W1:Y:S01]  /*0d40*/  S2UR UR8, SR_CgaCtaId ;  /* 0x00000000000879c3 */ /* 0x000e620000008800 */
[----:B------:R-:W-:Y:S01]  /*0d50*/  UMOV UR36, 0x400 ;  /* 0x0000040000247882 */ /* 0x000fe20000000000 */
[----:B------:R-:W-:Y:S01]  /*0d60*/  IMAD.U32 R9, RZ, RZ, UR4 ;  /* 0x00000004ff097e24 */ /* 0x000fe2000f8e00ff */
[----:B------:R-:W-:-:S04]  /*0d70*/  SHF.R.S32.HI R3, RZ, 0x1f, R0 ;  /* 0x0000001fff037819 */ /* 0x000fc80000011400 */
[----:B------:R-:W-:Y:S02]  /*0d80*/  SHF.L.U32 R9, R9, 0x1f, RZ ;  /* 0x0000001f09097819 */ /* 0x000fe400000006ff */
[----:B------:R-:W-:-:S04]  /*0d90*/  LEA.HI R3, R3, R0, RZ, 0x7 ;  /* 0x0000000003037211 */ /* 0x000fc800078f38ff */
[----:B------:R-:W-:-:S05]  /*0da0*/  LOP3.LUT R3, R3, 0xffffff80, RZ, 0xc0, !PT ;  /* 0xffffff8003037812 */ /* 0x000fca00078ec0ff */
[----:B------:R-:W-:-:S05]  /*0db0*/  IMAD.IADD R3, R0, 0x1, -R3 ;  /* 0x0000000100037824 */ /* 0x000fca00078e0a03 */
[----:B------:R-:W-:Y:S01]  /*0dc0*/  SHF.R.S32.HI R2, RZ, 0x1f, R3 ;  /* 0x0000001fff027819 */ /* 0x000fe20000011403 */
[----:B-1----:R-:W-:-:S03]  /*0dd0*/  ULEA UR36, UR8, UR36, 0x18 ;  /* 0x0000002408247291 */ /* 0x002fc6000f8ec03f */
[CC--:B------:R-:W-:Y:S01]  /*0de0*/  LEA.HI R5, R2.reuse, R3.reuse, RZ, 0x2 ;  /* 0x0000000302057211 */ /* 0x0c0fe200078f10ff */
[----:B------:R-:W-:Y:S01]  /*0df0*/  ULEA UR8, UR5, UR36, 0x3 ;  /* 0x0000002405087291 */ /* 0x000fe2000f8e183f */
[----:B------:R-:W-:Y:S02]  /*0e00*/  LEA.HI R8, R2, R3, RZ, 0x5 ;  /* 0x0000000302087211 */ /* 0x000fe400078f28ff */
[--C-:B------:R-:W-:Y:S02]  /*0e10*/  SHF.R.S32.HI R6, RZ, 0x2, R5.reuse ;  /* 0x00000002ff067819 */ /* 0x100fe40000011405 */
[----:B------:R-:W-:Y:S02]  /*0e20*/  SHF.R.S32.HI R7, RZ, 0x1f, R5 ;  /* 0x0000001fff077819 */ /* 0x000fe40000011405 */
[----:B------:R-:W-:Y:S02]  /*0e30*/  SHF.R.S32.HI R8, RZ, 0x5, R8 ;  /* 0x00000005ff087819 */ /* 0x000fe40000011408 */
[----:B------:R-:W1:Y:S01]  /*0e40*/  SYNCS.PHASECHK.TRANS64.TRYWAIT P1, [UR8+0xe050], R9 ;  /* 0x00e05009ff0075a7 */ /* 0x000e620008020148 */
[----:B------:R-:W-:-:S02]  /*0e50*/  LEA.HI R7, R7, R6, RZ, 0x3 ;  /* 0x0000000607077211 */ /* 0x000fc400078f18ff */
[----:B------:R-:W-:Y:S02]  /*0e60*/  LOP3.LUT R2, R5, 0x7ffffffc, RZ, 0xc0, !PT ;  /* 0x7ffffffc05027812 */ /* 0x000fe400078ec0ff */
[----:B------:R-:W-:-:S03]  /*0e70*/  LOP3.LUT R7, R7, 0xfffffff8, RZ, 0xc0, !PT ;  /* 0xfffffff807077812 */ /* 0x000fc600078ec0ff */
[----:B------:R-:W-:Y:S02]  /*0e80*/  IMAD.IADD R2, R3, 0x1, -R2 ;  /* 0x0000000103027824 */ /* 0x000fe400078e0a02 */
[----:B------:R-:W-:-:S04]  /*0e90*/  IMAD.IADD R7, R6, 0x1, -R7 ;  /* 0x0000000106077824 */ /* 0x000fc800078e0a07 */
[----:B------:R-:W-:Y:S02]  /*0ea0*/  IMAD R7, R8, 0x10, R7 ;  /* 0x0000001008077824 */ /* 0x000fe400078e0207 */
[----:B------:R-:W-:Y:S01]  /*0eb0*/  IMAD.U32 R8, RZ, RZ, UR37 ;  /* 0x00000025ff087e24 */ /* 0x000fe2000f8e00ff */
[----:B-1----:R-:W-:Y:S06]  /*0ec0*/  @!P1 BRA `(.L_x_15) ;  /* 0x0000009000d09947 */ /* 0x002fec0003800000 */
.L_x_102:
[----:B-1----:R-:W-:Y:S01]  /*0ed0*/  SHF.L.U32 R6, R2, 0x1, RZ ;  /* 0x0000000102067819 */ /* 0x002fe200000006ff */
[----:B------:R-:W-:Y:S01]  /*0ee0*/  IMAD R2, R8, 0x40, R7 ;  /* 0x0000004008027824 */ /* 0x000fe200078e0207 */
[----:B------:R-:W-:Y:S06]  /*0ef0*/  @!P0 BRA `(.L_x_16) ;  /* 0x0000000000048947 */ /* 0x000fec0003800000 */
[----:B------:R-:W-:Y:S01]  /*0f00*/  BPT.TRAP 0x1 ;  /* 0x000000040000795c */ /* 0x000fe20000300000 */
.L_x_16:
[----:B------:R-:W-:Y:S01]  /*0f10*/  SHF.L.U32 R8, RZ, 0x1f, RZ ;  /* 0x0000001fff087819 */ /* 0x000fe200000006ff */
[----:B------:R-:W-:Y:S01]  /*0f20*/  UIADD3 UR21, UR36, 0xe090, URZ ;  /* 0x0000e09024157890 */ /* 0x000fe2000fffe03f */
[----:B------:R-:W-:Y:S02]  /*0f30*/  ISETP.NE.AND P2, PT, RZ, UR7, PT ;  /* 0x00000007ff007c0c */ /* 0x000fe4000bf45270 */
[----:B------:R-:W1:Y:S02]  /*0f40*/  SYNCS.PHASECHK.TRANS64.TRYWAIT P1, [UR36+0xe000], R8 ;  /* 0x00e00008ff0075a7 */ /* 0x000e640008020164 */
[----:B-1----:R-:W-:Y:S09]  /*0f50*/  @!P1 BRA `(.L_x_17) ;  /* 0x0000009000c49947 */ /* 0x002ff20003800000 */
.L_x_103:
[----:B------:R-:W-:Y:S01]  /*0f60*/  ULEA UR22, UR38, UR21, 0x3 ;  /* 0x0000001526167291 */ /* 0x000fe2000f8e183f */
[----:B-1----:R-:W-:-:S04]  /*0f70*/  SEL R3, RZ, 0x1, P2 ;  /* 0x00000001ff037807 */ /* 0x002fc80001000000 */
[----:B------:R-:W-:-:S04]  /*0f80*/  SHF.L.U32 R3, R3, 0x1f, RZ ;  /* 0x0000001f03037819 */ /* 0x000fc800000006ff */
[----:B------:R-:W1:Y:S02]  /*0f90*/  SYNCS.PHASECHK.TRANS64.TRYWAIT P1, [UR22+-0x8], R3 ;  /* 0xfffff803ff0075a7 */ /* 0x000e640008020156 */
[----:B-1----:R-:W-:Y:S05]  /*0fa0*/  @!P1 BRA `(.L_x_18) ;  /* 0x0000009000c89947 */ /* 0x002fea0003800000 */
.L_x_104:
[----:B------:R-:W-:Y:S01]  /*0fb0*/  USHF.R.U32.HI UR4, URZ, 0x4, UR36 ;  /* 0x000000043f047899 */ /* 0x000fe20008011624 */
[----:B------:R-:W-:Y:S01]  /*0fc0*/  WARPGROUP.ARRIVE ;  /* 0x00000000000079c5 */ /* 0x000fe20000000000 */
[----:B------:R-:W-:Y:S01]  /*0fd0*/  UIADD3 UR8, UR36, 0x4000, URZ ;  /* 0x0000400024087890 */ /* 0x000fe2000fffe03f */
[C---:B-1----:R-:W-:Y:S01]  /*0fe0*/  VIADD R3, R6.reuse, 0x8 ;  /* 0x0000000806037836 */ /* 0x042fe20000000000 */
[----:B------:R-:W-:Y:S01]  /*0ff0*/  ULOP3.LUT UR4, UR4, 0x3fff, URZ, 0xc0, !UPT ;  /* 0x00003fff04047892 */ /* 0x000fe2000f8ec03f */
[----:B------:R-:W-:Y:S01]  /*1000*/  VIADD R5, R6, 0x9 ;  /* 0x0000000906057836 */ /* 0x000fe20000000000 */
[----:B------:R-:W-:Y:S01]  /*1010*/  USHF.R.U32.HI UR8, URZ, 0x4, UR8 ;  /* 0x000000043f087899 */ /* 0x000fe20008011608 */
[CC--:B------:R-:W-:Y:S01]  /*1020*/  ISETP.GE.AND P3, PT, R2.reuse, R6.reuse, PT ;  /* 0x000000060200720c */ /* 0x0c0fe20003f66270 */
[----:B------:R-:W-:Y:S01]  /*1030*/  ULOP3.LUT UR4, UR4, 0x10000, URZ, 0xfc, !UPT ;  /* 0x0001000004047892 */ /* 0x000fe2000f8efc3f */
[C---:B------:R-:W-:Y:S01]  /*1040*/  ISETP.GE.AND P6, PT, R2.reuse, R3, PT ;  /* 0x000000030200720c */ /* 0x040fe20003fc6270 */
[----:B------:R-:W-:Y:S01]  /*1050*/  ULOP3.LUT UR8, UR8, 0x3fff, URZ, 0xc0, !UPT ;  /* 0x00003fff08087892 */ /* 0x000fe2000f8ec03f */
[----:B------:R-:W-:Y:S01]  /*1060*/  ISETP.GE.AND P5, PT, R2, R5, PT ;  /* 0x000000050200720c */ /* 0x000fe20003fa6270 */
[----:B------:R-:W-:Y:S01]  /*1070*/  ULEA UR4, UR5, UR4, 0x9 ;  /* 0x0000000405047291 */ /* 0x000fe2000f8e483f */
[----:B------:R-:W-:Y:S01]  /*1080*/  VIADD R3, R6, 0x18 ;  /* 0x0000001806037836 */ /* 0x000fe20000000000 */
[----:B------:R-:W-:Y:S01]  /*1090*/  ULOP3.LUT UR20, UR8, 0x10000, URZ, 0xfc, !UPT ;  /* 0x0001000008147892 */ /* 0x000fe2000f8efc3f */
[----:B------:R-:W-:Y:S01]  /*10a0*/  ISETP.GT.AND P2, PT, R2, R6, PT ;  /* 0x000000060200720c */ /* 0x000fe20003f44270 */
[----:B------:R-:W-:Y:S01]  /*10b0*/  UMOV UR5, 0x40000040 ;  /* 0x4000004000057882 */ /* 0x000fe20000000000 */
[----:B------:R-:W-:Y:S01]  /*10c0*/  UMOV UR11, 0x40000040 ;  /* 0x40000040000b7882 */ /* 0x000fe20000000000 */
[----:B------:R-:W-:Y:S01]  /*10d0*/  UMOV UR9, UR5 ;  /* 0x0000000500097c82 */ /* 0x000fe20008000000 */
[----:B------:R-:W-:Y:S01]  /*10e0*/  UMOV UR8, UR4 ;  /* 0x0000000400087c82 */ /* 0x000fe20008000000 */
[----:B------:R-:W-:Y:S01]  /*10f0*/  UIADD3 UR12, UR4, 0x4, URZ ;  /* 0x00000004040c7890 */ /* 0x000fe2000fffe03f */
[C---:B------:R-:W-:Y:S01]  /*1100*/  VIADD R5, R6.reuse, 0x19 ;  /* 0x0000001906057836 */ /* 0x040fe20000000000 */
[----:B------:R-:W-:Y:S01]  /*1110*/  UMOV UR10, UR20 ;  /* 0x00000014000a7c82 */ /* 0x000fe20008000000 */
[----:B------:R-:W-:Y:S01]  /*1120*/  UIADD3 UR14, UR20, 0x4, URZ ;  /* 0x00000004140e7890 */ /* 0x000fe2000fffe03f */
[----:B------:R-:W-:Y:S01]  /*1130*/  QGMMA.64x64x32.F32.E4M3.E4M3 R24, gdesc[UR8], RZ, !UPT, gsb0 ;  /* 0x00e00000081879f3 */ /* 0x000fe2000c0008ff */
[----:B------:R-:W-:Y:S01]  /*1140*/  UIADD3 UR8, UR4, 0x2, URZ ;  /* 0x0000000204087890 */ /* 0x000fe2000fffe03f */
[C---:B------:R-:W-:Y:S01]  /*1150*/  VIADD R7, R6.reuse, 0x10 ;  /* 0x0000001006077836 */ /* 0x040fe20000000000 */
[----:B------:R-:W-:Y:S01]  /*1160*/  UIADD3 UR10, UR20, 0x2, URZ ;  /* 0x00000002140a7890 */ /* 0x000fe2000fffe03f */
[----:B------:R-:W-:Y:S01]  /*1170*/  VIADD R9, R6, 0x11 ;  /* 0x0000001106097836 */ /* 0x000fe20000000000 */
[----:B------:R-:W-:Y:S01]  /*1180*/  UMOV UR9, 0x40000040 ;  /* 0x4000004000097882 */ /* 0x000fe20000000000 */
[----:B------:R-:W-:Y:S01]  /*1190*/  UMOV UR11, 0x40000040 ;  /* 0x40000040000b7882 */ /* 0x000fe20000000000 */
[----:B------:R-:W-:Y:S01]  /*11a0*/  UMOV UR13, 0x40000040 ;  /* 0x40000040000d7882 */ /* 0x000fe20000000000 */
[----:B------:R-:W-:Y:S01]  /*11b0*/  UMOV UR15, 0x40000040 ;  /* 0x40000040000f7882 */ /* 0x000fe20000000000 */
[----:B------:R-:W-:Y:S01]  /*11c0*/  UIADD3 UR16, UR4, 0x6, URZ ;  /* 0x0000000604107890 */ /* 0x000fe2000fffe03f */
[C---:B------:R-:W-:Y:S01]  /*11d0*/  ISETP.GE.AND P1, PT, R2.reuse, R7, PT ;  /* 0x000000070200720c */ /* 0x040fe20003f26270 */
[----:B------:R-:W-:Y:S01]  /*11e0*/  UIADD3 UR18, UR20, 0x6, URZ ;  /* 0x0000000614127890 */ /* 0x000fe2000fffe03f */
[----:B------:R-:W-:Y:S01]  /*11f0*/  ISETP.GE.AND P4, PT, R2, R9, PT ;  /* 0x000000090200720c */ /* 0x000fe20003f86270 */
[----:B------:R-:W-:Y:S01]  /*1200*/  UMOV UR17, 0x40000040 ;  /* 0x4000004000117882 */ /* 0x000fe20000000000 */
[----:B------:R-:W-:Y:S01]  /*1210*/  UMOV UR19, 0x40000040 ;  /* 0x4000004000137882 */ /* 0x000fe20000000000 */
[----:B------:R-:W-:Y:S01]  /*1220*/  P2R R13, PR, RZ, 0x1 ;  /* 0x00000001ff0d7803 */ /* 0x000fe20000000000 */
[----:B------:R-:W-:Y:S01]  /*1230*/  USHF.L.U32 UR7, UR7, 0x3, URZ ;  /* 0x0000000307077899 */ /* 0x000fe2000800063f */
[----:B------:R-:W-:-:S03]  /*1240*/  IMAD.MOV.U32 R87, RZ, RZ, RZ ;  /* 0x000000ffff577224 */ /* 0x000fc600078e00ff */
[----:B------:R-:W-:-:S06]  /*1250*/  ULOP3.LUT UR7, UR7, 0x8, URZ, 0xc, !UPT ;  /* 0x0000000807077892 */ /* 0x000fcc000f8e0c3f */
[----:B------:R-:W-:Y:S01]  /*1260*/  MOV R17, UR7 ;  /* 0x0000000700117c02 */ /* 0x000fe20008000f00 */
[----:B------:R-:W-:Y:S02]  /*1270*/  WARPGROUP.DEPBAR.LE gsb0, 0x0 ;  /* 0x00008000000079c5 */ /* 0x000fe40000010000 */
[----:B------:R-:W-:-:S06]  /*1280*/  WARPGROUP.ARRIVE ;  /* 0x00000000000079c5 */ /* 0x000fcc0000000000 */
[----:B------:R-:W-:Y:S01]  /*1290*/  QGMMA.64x64x32.F32.E4M3.E4M3 R24, gdesc[UR8], R24, gsb0 ;  /* 0x00e00000081879f3 */ /* 0x000fe20008000818 */
[----:B------:R-:W-:Y:S02]  /*12a0*/  ULDC UR10, c[0x0][0x604] ;  /* 0x00018100000a7ab9 */ /* 0x000fe40000000800 */
[----:B------:R-:W-:Y:S02]  /*12b0*/  WARPGROUP.DEPBAR.LE gsb0, 0x0 ;  /* 0x00008000000079c5 */ /* 0x000fe40000010000 */
[----:B------:R-:W-:-:S06]  /*12c0*/  WARPGROUP.ARRIVE ;  /* 0x00000000000079c5 */ /* 0x000fcc0000000000 */
[----:B------:R-:W-:Y:S03]  /*12d0*/  QGMMA.64x64x32.F32.E4M3.E4M3 R24, gdesc[UR12], R24, gsb0 ;  /* 0x00e000000c1879f3 */ /* 0x000fe60008000818 */
[----:B------:R-:W-:Y:S02]  /*12e0*/  WARPGROUP.DEPBAR.LE gsb0, 0x0 ;  /* 0x00008000000079c5 */ /* 0x000fe40000010000 */
[----:B------:R-:W-:-:S06]  /*12f0*/  WARPGROUP.ARRIVE ;  /* 0x00000000000079c5 */ /* 0x000fcc0000000000 */
[----:B------:R-:W-:Y:S03]  /*1300*/  QGMMA.64x64x32.F32.E4M3.E4M3 R24, gdesc[UR16], R24, gsb0 ;  /* 0x00e00000101879f3 */ /* 0x000fe60008000818 */
[----:B------:R-:W-:Y:S02]  /*1310*/  WARPGROUP.DEPBAR.LE gsb0, 0x0 ;  /* 0x00008000000079c5 */ /* 0x000fe40000010000 */
[----:B------:R-:W-:Y:S01]  /*1320*/  FSEL R24, R24, -INF , P3 ;  /* 0xff80000018187808 */ /* 0x000fe20001800000 */
[----:B------:R1:W-:Y:S01]  /*1330*/  SYNCS.ARRIVE.TRANS64.A1T0 RZ, [R17+UR21], RZ ;  /* 0x000000ff11ff79a7 */ /* 0x0003e20008100015 */
[----:B------:R-:W-:Y:S02]  /*1340*/  FSEL R30, R30, -INF , P3 ;  /* 0xff8000001e1e7808 */ /* 0x000fe40001800000 */
[----:B------:R-:W-:Y:S01]  /*1350*/  ISETP.GE.AND P3, PT, R2, R3, PT ;  /* 0x000000030200720c */ /* 0x000fe20003f66270 */
[----:B------:R-:W-:Y:S01]  /*1360*/  VIADD R3, R6, 0x20 ;  /* 0x0000002006037836 */ /* 0x000fe20000000000 */
[----:B------:R-:W-:-:S02]  /*1370*/  FSEL R25, R25, -INF , P2 ;  /* 0xff80000019197808 */ /* 0x000fc40001000000 */
[----:B------:R-:W-:Y:S02]  /*1380*/  FSEL R31, R31, -INF , P2 ;  /* 0xff8000001f1f7808 */ /* 0x000fe40001000000 */
[----:B------:R-:W-:Y:S02]  /*1390*/  ISETP.GE.AND P2, PT, R2, R5, PT ;  /* 0x000000050200720c */ /* 0x000fe40003f46270 */
[----:B------:R-:W-:Y:S02]  /*13a0*/  IADD3 R5, R6, 0x21, RZ ;  /* 0x0000002106057810 */ /* 0x000fe40007ffe0ff */
[----:B------:R-:W-:Y:S02]  /*13b0*/  FSEL R28, R28, -INF , P6 ;  /* 0xff8000001c1c7808 */ /* 0x000fe40003000000 */
[----:B------:R-:W-:Y:S02]  /*13c0*/  FSEL R34, R34, -INF , P6 ;  /* 0xff80000022227808 */ /* 0x000fe40003000000 */
[----:B------:R-:W-:-:S02]  /*13d0*/  FSEL R29, R29, -INF , P5 ;  /* 0xff8000001d1d7808 */ /* 0x000fc40002800000 */
[----:B------:R-:W-:Y:S02]  /*13e0*/  FSEL R35, R35, -INF , P5 ;  /* 0xff80000023237808 */ /* 0x000fe40002800000 */
[----:B------:R-:W-:Y:S01]  /*13f0*/  ISETP.GE.AND P6, PT, R2, R3, PT ;  /* 0x000000030200720c */ /* 0x000fe20003fc6270 */
[----:B------:R-:W-:Y:S01]  /*1400*/  VIADD R3, R6, 0x28 ;  /* 0x0000002806037836 */ /* 0x000fe20000000000 */
[----:B------:R-:W-:Y:S02]  /*1410*/  ISETP.GE.AND P5, PT, R2, R5, PT ;  /* 0x000000050200720c */ /* 0x000fe40003fa6270 */
[----:B------:R-:W-:Y:S02]  /*1420*/  FMNMX R5, R24, R25, !PT ;  /* 0x0000001918057209 */ /* 0x000fe40007800000 */
[----:B------:R-:W-:Y:S02]  /*1430*/  FSEL R32, R32, -INF , P1 ;  /* 0xff80000020207808 */ /* 0x000fe40000800000 */
[----:B------:R-:W-:-:S02]  /*1440*/  FSEL R38, R38, -INF , P1 ;  /* 0xff80000026267808 */ /* 0x000fc40000800000 */
[----:B------:R-:W-:Y:S02]  /*1450*/  FMNMX R10, R28, R5, !PT ;  /* 0x000000051c0a7209 */ /* 0x000fe40007800000 */
[----:B------:R-:W-:Y:S01]  /*1460*/  ISETP.GE.AND P1, PT, R2, R3, PT ;  /* 0x000000030200720c */ /* 0x000fe20003f26270 */
[----:B------:R-:W-:Y:S01]  /*1470*/  VIADD R3, R6, 0x29 ;  /* 0x0000002906037836 */ /* 0x000fe20000000000 */
[----:B------:R-:W-:Y:S02]  /*1480*/  FMNMX R5, R29, R10, !PT ;  /* 0x0000000a1d057209 */ /* 0x000fe40007800000 */
[----:B------:R-:W-:Y:S02]  /*1490*/  FSEL R33, R33, -INF , P4 ;  /* 0xff80000021217808 */ /* 0x000fe40002000000 */
[----:B------:R-:W-:Y:S02]  /*14a0*/  FSEL R39, R39, -INF , P4 ;  /* 0xff80000027277808 */ /* 0x000fe40002000000 */
[----:B------:R-:W-:Y:S01]  /*14b0*/  ISETP.GE.AND P4, PT, R2, R3, PT ;  /* 0x000000030200720c */ /* 0x000fe20003f86270 */
[----:B------:R-:W-:Y:S01]  /*14c0*/  VIADD R3, R6, 0x38 ;  /* 0x0000003806037836 */ /* 0x000fe20000000000 */
[----:B------:R-:W-:Y:S01]  /*14d0*/  FMNMX R10, R32, R5, !PT ;  /* 0x00000005200a7209 */ /* 0x000fe20007800000 */
[----:B------:R-:W-:Y:S01]  /*14e0*/  VIADD R5, R6, 0x30 ;  /* 0x0000003006057836 */ /* 0x000fe20000000000 */
[----:B------:R-:W-:-:S02]  /*14f0*/  FSEL R36, R36, -INF , P3 ;  /* 0xff80000024247808 */ /* 0x000fc40001800000 */
[----:B------:R-:W-:Y:S02]  /*1500*/  FSEL R42, R42, -INF , P3 ;  /* 0xff8000002a2a7808 */ /* 0x000fe40001800000 */
[----:B------:R-:W-:Y:S02]  /*1510*/  FMNMX R7, R33, R10, !PT ;  /* 0x0000000a21077209 */ /* 0x000fe40007800000 */
[----:B------:R-:W-:Y:S01]  /*1520*/  ISETP.GE.AND P3, PT, R2, R3, PT ;  /* 0x000000030200720c */ /* 0x000fe20003f66270 */
[----:B------:R-:W-:Y:S01]  /*1530*/  VIADD R3, R6, 0x39 ;  /* 0x0000003906037836 */ /* 0x000fe20000000000 */
[----:B------:R-:W-:Y:S02]  /*1540*/  FSEL R37, R37, -INF , P2 ;  /* 0xff80000025257808 */ /* 0x000fe40001000000 */
[----:B------:R-:W-:Y:S02]  /*1550*/  FMNMX R10, R36, R7, !PT ;  /* 0x00000007240a7209 */ /* 0x000fe40007800000 */
[----:B------:R-:W-:-:S02]  /*1560*/  FSEL R43, R43, -INF , P2 ;  /* 0xff8000002b2b7808 */ /* 0x000fc40001000000 */
[C---:B------:R-:W-:Y:S01]  /*1570*/  ISETP.GE.AND P2, PT, R2.reuse, R3, PT ;  /* 0x000000030200720c */ /* 0x040fe20003f46270 */
[----:B------:R-:W-:Y:S01]  /*1580*/  VIADD R3, R2, 0x8 ;  /* 0x0000000802037836 */ /* 0x000fe20000000000 */
[----:B------:R-:W-:Y:S02]  /*1590*/  FSEL R40, R40, -INF , P6 ;  /* 0xff80000028287808 */ /* 0x000fe40003000000 */
[----:B------:R-:W-:Y:S02]  /*15a0*/  FMNMX R7, R37, R10, !PT ;  /* 0x0000000a25077209 */ /* 0x000fe40007800000 */
[----:B------:R-:W-:Y:S02]  /*15b0*/  FSEL R52, R52, -INF , P3 ;  /* 0xff80000034347808 */ /* 0x000fe40001800000 */
[----:B------:R-:W-:Y:S02]  /*15c0*/  FSEL R41, R41, -INF , P5 ;  /* 0xff80000029297808 */ /* 0x000fe40002800000 */
[----:B------:R-:W-:-:S02]  /*15d0*/  FMNMX R10, R40, R7, !PT ;  /* 0x00000007280a7209 */ /* 0x000fc40007800000 */
[----:B------:R-:W-:Y:S02]  /*15e0*/  ISETP.GE.AND P3, PT, R3, R6, PT ;  /* 0x000000060300720c */ /* 0x000fe40003f66270 */
[----:B------:R-:W-:Y:S02]  /*15f0*/  FSEL R53, R53, -INF , P2 ;  /* 0xff80000035357808 */ /* 0x000fe40001000000 */
[----:B------:R-:W-:Y:S02]  /*1600*/  FSEL R44, R44, -INF , P1 ;  /* 0xff8000002c2c7808 */ /* 0x000fe40000800000 */
[----:B------:R-:W-:Y:S02]  /*1610*/  FMNMX R7, R41, R10, !PT ;  /* 0x0000000a29077209 */ /* 0x000fe40007800000 */
[----:B------:R-:W-:Y:S01]  /*1620*/  ISETP.GE.AND P2, PT, R2, R5, PT ;  /* 0x000000050200720c */ /* 0x000fe20003f46270 */
[----:B------:R-:W-:Y:S01]  /*1630*/  VIADD R5, R6, 0x31 ;  /* 0x0000003106057836 */ /* 0x000fe20000000000 */
[----:B------:R-:W-:-:S02]  /*1640*/  FSEL R26, R26, -INF , P3 ;  /* 0xff8000001a1a7808 */ /* 0x000fc40001800000 */
[----:B------:R-:W-:Y:S02]  /*1650*/  ISETP.GT.AND P3, PT, R3, R6, PT ;  /* 0x000000060300720c */ /* 0x000fe40003f64270 */
[----:B------:R-:W-:Y:S02]  /*1660*/  FSEL R45, R45, -INF , P4 ;  /* 0xff8000002d2d7808 */ /* 0x000fe40002000000 */
[----:B------:R-:W-:Y:S02]  /*1670*/  FMNMX R10, R44, R7, !PT ;  /* 0x000000072c0a7209 */ /* 0x000fe40007800000 */
[----:B------:R-:W-:Y:S02]  /*1680*/  FSEL R27, R27, -INF , P3 ;  /* 0xff8000001b1b7808 */ /* 0x000fe40001800000 */
[----:B------:R-:W-:Y:S02]  /*1690*/  ISETP.GE.AND P3, PT, R2, R5, PT ;  /* 0x000000050200720c */ /* 0x000fe40003f66270 */
[----:B------:R-:W-:-:S02]  /*16a0*/  FSEL R48, R48, -INF , P2 ;  /* 0xff80000030307808 */ /* 0x000fc40001000000 */
[----:B------:R-:W-:Y:S02]  /*16b0*/  FMNMX R5, R45, R10, !PT ;  /* 0x0000000a2d057209 */ /* 0x000fe40007800000 */
[----:B------:R-:W-:Y:S02]  /*16c0*/  FSEL R49, R49, -INF , P3 ;  /* 0xff80000031317808 */ /* 0x000fe40001800000 */
[----:B------:R-:W-:Y:S02]  /*16d0*/  FMNMX R10, R48, R5, !PT ;  /* 0x00000005300a7209 */ /* 0x000fe40007800000 */
[----:B------:R-:W-:Y:S02]  /*16e0*/  FMNMX R7, R26, R27, !PT ;  /* 0x0000001b1a077209 */ /* 0x000fe40007800000 */
[----:B------:R-:W-:Y:S02]  /*16f0*/  FMNMX R5, R49, R10, !PT ;  /* 0x0000000a31057209 */ /* 0x000fe40007800000 */
[----:B------:R-:W-:-:S02]  /*1700*/  FSEL R46, R46, -INF , P6 ;  /* 0xff8000002e2e7808 */ /* 0x000fc40003000000 */
[----:B------:R-:W-:Y:S02]  /*1710*/  FMNMX R10, R52, R5, !PT ;  /* 0x00000005340a7209 */ /* 0x000fe40007800000 */
[----:B------:R-:W-:Y:S02]  /*1720*/  FSEL R47, R47, -INF , P5 ;  /* 0xff8000002f2f7808 */ /* 0x000fe40002800000 */
[----:B------:R-:W-:Y:S02]  /*1730*/  FMNMX R9, R53, R10, !PT ;  /* 0x0000000a35097209 */ /* 0x000fe40007800000 */
[----:B------:R-:W-:Y:S02]  /*1740*/  FSEL R50, R50, -INF , P1 ;  /* 0xff80000032327808 */ /* 0x000fe40000800000 */
[----:B------:R-:W-:Y:S01]  /*1750*/  FSEL R51, R51, -INF , P4 ;  /* 0xff80000033337808 */ /* 0x000fe20002000000 */
[----:B------:R-:W2:Y:S01]  /*1760*/  SHFL.BFLY PT, R10, R9, 0x1, 0x1f ;  /* 0x0c201f00090a7f89 */ /* 0x000ea200000e0000 */
[----:B------:R-:W-:-:S02]  /*1770*/  FSEL R54, R54, -INF , P2 ;  /* 0xff80000036367808 */ /* 0x000fc40001000000 */
[----:B------:R-:W-:Y:S02]  /*1780*/  FSEL R55, R55, -INF , P3 ;  /* 0xff80000037377808 */ /* 0x000fe40001800000 */
[----:B--2---:R-:W-:-:S05]  /*1790*/  FMNMX R11, R9, R10, !PT ;  /* 0x0000000a090b7209 */ /* 0x004fca0007800000 */
[----:B------:R-:W2:Y:S02]  /*17a0*/  SHFL.BFLY PT, R10, R11, 0x2, 0x1f ;  /* 0x0c401f000b0a7f89 */ /* 0x000ea400000e0000 */
[----:B--2---:R-:W-:Y:S02]  /*17b0*/  FMNMX R5, R11, R10, !PT ;  /* 0x0000000a0b057209 */ /* 0x004fe40007800000 */
[----:B------:R-:W-:Y:S02]  /*17c0*/  FMNMX R10, R30, R7, !PT ;  /* 0x000000071e0a7209 */ /* 0x000fe40007800000 */
[----:B------:R-:W-:Y:S02]  /*17d0*/  FSETP.NEU.AND P0, PT, R5, -INF , PT ;  /* 0xff8000000500780b */ /* 0x000fe40003f0d000 */
[----:B------:R-:W-:Y:S02]  /*17e0*/  FMNMX R7, R31, R10, !PT ;  /* 0x0000000a1f077209 */ /* 0x000fe40007800000 */
[----:B------:R-:W-:-:S02]  /*17f0*/  FSEL R12, R5, RZ, P0 ;  /* 0x000000ff050c7208 */ /* 0x000fc40000000000 */
[----:B------:R-:W-:Y:S02]  /*1800*/  FMNMX R10, R34, R7, !PT ;  /* 0x00000007220a7209 */ /* 0x000fe40007800000 */
[----:B------:R-:W-:Y:S01]  /*1810*/  ISETP.NE.AND P0, PT, R13, RZ, PT ;  /* 0x000000ff0d00720c */ /* 0x000fe20003f05270 */
[----:B------:R-:W-:Y:S01]  /*1820*/  FMUL R12, R12, UR10 ;  /* 0x0000000a0c0c7c20 */ /* 0x000fe20008400000 */
[----:B------:R-:W-:-:S03]  /*1830*/  FMNMX R7, R35, R10, !PT ;  /* 0x0000000a23077209 */ /* 0x000fc60007800000 */
[--C-:B------:R-:W-:Y:S01]  /*1840*/  FFMA R24, R24, UR10, -R12.reuse ;  /* 0x0000000a18187c23 */ /* 0x100fe2000800080c */
[----:B------:R-:W-:Y:S01]  /*1850*/  FMNMX R10, R38, R7, !PT ;  /* 0x00000007260a7209 */ /* 0x000fe20007800000 */
[--C-:B------:R-:W-:Y:S01]  /*1860*/  FFMA R25, R25, UR10, -R12.reuse ;  /* 0x0000000a19197c23 */ /* 0x100fe2000800080c */
[--C-:B------:R-:W-:Y:S01]  /*1870*/  FFMA R28, R28, UR10, -R12.reuse ;  /* 0x0000000a1c1c7c23 */ /* 0x100fe2000800080c */
[--C-:B------:R-:W-:Y:S01]  /*1880*/  FFMA R36, R36, UR10, -R12.reuse ;  /* 0x0000000a24247c23 */ /* 0x100fe2000800080c */
[----:B------:R-:W-:Y:S01]  /*1890*/  FMNMX R7, R39, R10, !PT ;  /* 0x0000000a27077209 */ /* 0x000fe20007800000 */
[--C-:B------:R-:W-:Y:S01]  /*18a0*/  FFMA R37, R37, UR10, -R12.reuse ;  /* 0x0000000a25257c23 */ /* 0x100fe2000800080c */
[----:B------:R-:W-:Y:S01]  /*18b0*/  FSETP.GEU.AND P5, PT, R24, -126, PT ;  /* 0xc2fc00001800780b */ /* 0x000fe20003fae000 */
        /* <DEDUP_REMOVED lines=12> */
[----:B------:R-:W-:Y:S01]  /*1980*/  @!P5 FMUL R24, R24, 0.5 ;  /* 0x3f0000001818d820 */ /* 0x000fe20000400000 */
[----:B------:R-:W-:Y:S01]  /*1990*/  FMNMX R7, R47, R10, !PT ;  /* 0x0000000a2f077209 */ /* 0x000fe20007800000 */
[--C-:B------:R-:W-:Y:S01]  /*19a0*/  FFMA R41, R41, UR10, -R12.reuse ;  /* 0x0000000a29297c23 */ /* 0x100fe2000800080c */
[----:B------:R-:W-:Y:S01]  /*19b0*/  FSETP.GEU.AND P6, PT, R29, -126, PT ;  /* 0xc2fc00001d00780b */ /* 0x000fe20003fce000 */
[----:B------:R-:W-:Y:S01]  /*19c0*/  @!P1 FMUL R25, R25, 0.5 ;  /* 0x3f00000019199820 */ /* 0x000fe20000400000 */
[----:B------:R-:W-:Y:S01]  /*19d0*/  FMNMX R10, R50, R7, !PT ;  /* 0x00000007320a7209 */ /* 0x000fe20007800000 */
[----:B------:R-:W2:Y:S01]  /*19e0*/  MUFU.EX2 R24, R24 ;  /* 0x0000001800187308 */ /* 0x000ea20000000800 */
[----:B------:R-:W-:Y:S01]  /*19f0*/  FSETP.GEU.AND P3, PT, R33, -126, PT ;  /* 0xc2fc00002100780b */ /* 0x000fe20003f6e000 */
[----:B------:R-:W-:Y:S01]  /*1a00*/  @!P2 FMUL R28, R28, 0.5 ;  /* 0x3f0000001c1ca820 */ /* 0x000fe20000400000 */
[----:B------:R-:W-:Y:S01]  /*1a10*/  FMNMX R7, R51, R10, !PT ;  /* 0x0000000a33077209 */ /* 0x000fe20007800000 */
[--C-:B------:R-:W-:Y:S01]  /*1a20*/  FFMA R44, R44, UR10, -R12.reuse ;  /* 0x0000000a2c2c7c23 */ /* 0x100fe2000800080c */
[--C-:B------:R-:W-:Y:S01]  /*1a30*/  FFMA R45, R45, UR10, -R12.reuse ;  /* 0x0000000a2d2d7c23 */ /* 0x100fe2000800080c */
[----:B------:R-:W-:Y:S01]  /*1a40*/  @!P4 FMUL R32, R32, 0.5 ;  /* 0x3f0000002020c820 */ /* 0x000fe20000400000 */
[----:B------:R-:W-:Y:S01]  /*1a50*/  FMNMX R10, R54, R7, !PT ;  /* 0x00000007360a7209 */ /* 0x000fe20007800000 */
[----:B------:R-:W3:Y:S01]  /*1a60*/  MUFU.EX2 R14, R25 ;  /* 0x00000019000e7308 */ /* 0x000ee20000000800 */
[--C-:B------:R-:W-:Y:S01]  /*1a70*/  FFMA R52, R52, UR10, -R12.reuse ;  /* 0x0000000a34347c23 */ /* 0x100fe2000800080c */
[----:B------:R-:W-:Y:S01]  /*1a80*/  @!P6 FMUL R29, R29, 0.5 ;  /* 0x3f0000001d1de820 */ /* 0x000fe20000400000 */
[----:B------:R-:W-:Y:S01]  /*1a90*/  FMNMX R10, R55, R10, !PT ;  /* 0x0000000a370a7209 */ /* 0x000fe20007800000 */
[----:B------:R-:W-:-:S02]  /*1aa0*/  FFMA R12, R53, UR10, -R12 ;  /* 0x0000000a350c7c23 */ /* 0x000fc4000800080c */
[----:B------:R-:W-:Y:S02]  /*1ab0*/  @!P3 FMUL R33, R33, 0.5 ;  /* 0x3f0000002121b820 */ /* 0x000fe40000400000 */
[----:B------:R-:W4:Y:S01]  /*1ac0*/  SHFL.BFLY PT, R7, R10, 0x1, 0x1f ;  /* 0x0c201f000a077f89 */ /* 0x000f2200000e0000 */
[----:B--2---:R-:W-:Y:S01]  /*1ad0*/  @!P5 FMUL R24, R24, R24 ;  /* 0x000000181818d220 */ /* 0x004fe20000400000 */
[----:B------:R-:W-:Y:S01]  /*1ae0*/  FSETP.GEU.AND P5, PT, R36, -126, PT ;  /* 0xc2fc00002400780b */ /* 0x000fe20003fae000 */
[----:B------:R-:W2:Y:S01]  /*1af0*/  MUFU.EX2 R28, R28 ;  /* 0x0000001c001c7308 */ /* 0x000ea20000000800 */
[----:B---3--:R-:W-:Y:S01]  /*1b00*/  @!P1 FMUL R14, R14, R14 ;  /* 0x0000000e0e0e9220 */ /* 0x008fe20000400000 */
[----:B------:R-:W-:-:S06]  /*1b10*/  FSETP.GEU.AND P1, PT, R37, -126, PT ;  /* 0xc2fc00002500780b */ /* 0x000fcc0003f2e000 */
[----:B------:R-:W3:Y:S04]  /*1b20*/  MUFU.EX2 R16, R29 ;  /* 0x0000001d00107308 */ /* 0x000ee80000000800 */
[----:B------:R-:W-:-:S04]  /*1b30*/  @!P5 FMUL R36, R36, 0.5 ;  /* 0x3f0000002424d820 */ /* 0x000fc80000400000 */
[----:B------:R-:W5:Y:S01]  /*1b40*/  MUFU.EX2 R32, R32 ;  /* 0x0000002000207308 */ /* 0x000f620000000800 */
[----:B--2---:R-:W-:Y:S01]  /*1b50*/  @!P2 FMUL R28, R28, R28 ;  /* 0x0000001c1c1ca220 */ /* 0x004fe20000400000 */
[----:B------:R-:W-:Y:S01]  /*1b60*/  FSETP.GEU.AND P2, PT, R40, -126, PT ;  /* 0xc2fc00002800780b */ /* 0x000fe20003f4e000 */
[----:B------:R-:W-:Y:S01]  /*1b70*/  @!P1 FMUL R37, R37, 0.5 ;  /* 0x3f00000025259820 */ /* 0x000fe20000400000 */
[----:B----4-:R-:W-:-:S04]  /*1b80*/  FMNMX R7, R10, R7, !PT ;  /* 0x000000070a077209 */ /* 0x010fc80007800000 */
[----:B------:R-:W2:Y:S01]  /*1b90*/  MUFU.EX2 R36, R36 ;  /* 0x0000002400247308 */ /* 0x000ea20000000800 */
[----:B---3--:R-:W-:Y:S01]  /*1ba0*/  @!P6 FMUL R16, R16, R16 ;  /* 0x000000101010e220 */ /* 0x008fe20000400000 */
[----:B------:R-:W3:Y:S01]  /*1bb0*/  SHFL.BFLY PT, R10, R7, 0x2, 0x1f ;  /* 0x0c401f00070a7f89 */ /* 0x000ee200000e0000 */
[----:B------:R-:W-:-:S04]  /*1bc0*/  FSETP.GEU.AND P6, PT, R41, -126, PT ;  /* 0xc2fc00002900780b */ /* 0x000fc80003fce000 */
[----:B------:R-:W-:Y:S01]  /*1bd0*/  @!P2 FMUL R40, R40, 0.5 ;  /* 0x3f0000002828a820 */ /* 0x000fe20000400000 */
[----:B------:R4:W1:Y:S01]  /*1be0*/  MUFU.EX2 R20, R37 ;  /* 0x0000002500147308 */ /* 0x0008620000000800 */
[----:B-----5:R-:W-:Y:S01]  /*1bf0*/  @!P4 FMUL R32, R32, R32 ;  /* 0x000000202020c220 */ /* 0x020fe20000400000 */
[----:B------:R-:W-:-:S06]  /*1c00*/  FSETP.GEU.AND P4, PT, R44, -126, PT ;  /* 0xc2fc00002c00780b */ /* 0x000fcc0003f8e000 */
[----:B------:R-:W5:Y:S01]  /*1c10*/  MUFU.EX2 R18, R33 ;  /* 0x0000002100127308 */ /* 0x000f620000000800 */
[----:B--2---:R-:W-:Y:S01]  /*1c20*/  @!P5 FMUL R36, R36, R36 ;  /* 0x000000242424d220 */ /* 0x004fe20000400000 */
[----:B------:R-:W-:Y:S01]  /*1c30*/  @!P6 FMUL R41, R41, 0.5 ;  /* 0x3f0000002929e820 */ /* 0x000fe20000400000 */
[----:B----4-:R-:W-:-:S04]  /*1c40*/  F2FP.SATFINITE.E4M3.F32.PACK_AB_MERGE_C R37, R87, R16, RZ ;  /* 0x000000105725723e */ /* 0x010fc800048070ff */
[----:B------:R-:W-:Y:S01]  /*1c50*/  @!P4 FMUL R44, R44, 0.5 ;  /* 0x3f0000002c2cc820 */ /* 0x000fe20000400000 */
[----:B------:R-:W2:Y:S01]  /*1c60*/  MUFU.EX2 R40, R40 ;  /* 0x0000002800287308 */ /* 0x000ea20000000800 */
[----:B-1----:R-:W-:Y:S01]  /*1c70*/  @!P1 FMUL R20, R20, R20 ;  /* 0x0000001414149220 */ /* 0x002fe20000400000 */
[----:B---3--:R-:W-:Y:S02]  /*1c80*/  FMNMX R7, R7, R10, !PT ;  /* 0x0000000a07077209 */ /* 0x008fe40007800000 */
[----:B------:R-:W-:Y:S02]  /*1c90*/  FSETP.GEU.AND P1, PT, R48, -126, PT ;  /* 0xc2fc00003000780b */ /* 0x000fe40003f2e000 */
[C---:B------:R-:W-:Y:S02]  /*1ca0*/  FSETP.NEU.AND P5, PT, R7.reuse, -INF , PT ;  /* 0xff8000000700780b */ /* 0x040fe40003fad000 */
[----:B------:R-:W1:Y:S01]  /*1cb0*/  MUFU.EX2 R41, R41 ;  /* 0x0000002900297308 */ /* 0x000e620000000800 */
[----:B-----5:R-:W-:Y:S01]  /*1cc0*/  @!P3 FMUL R18, R18, R18 ;  /* 0x000000121212b220 */ /* 0x020fe20000400000 */
[----:B------:R-:W-:-:S02]  /*1cd0*/  FSEL R9, R7, RZ, P5 ;  /* 0x000000ff07097208 */ /* 0x000fc40002800000 */
[----:B------:R-:W-:Y:S02]  /*1ce0*/  FSETP.GEU.AND P5, PT, R49, -126, PT ;  /* 0xc2fc00003100780b */ /* 0x000fe40003fae000 */
[----:B------:R-:W-:Y:S01]  /*1cf0*/  FSETP.GEU.AND P3, PT, R45, -126, PT ;  /* 0xc2fc00002d00780b */ /* 0x000fe20003f6e000 */
[----:B------:R-:W-:Y:S01]  /*1d00*/  FMUL R9, R9, UR10 ;  /* 0x0000000a09097c20 */ /* 0x000fe20008400000 */
[----:B------:R-:W3:Y:S01]  /*1d10*/  MUFU.EX2 R44, R44 ;  /* 0x0000002c002c7308 */ /* 0x000ee20000000800 */
[----:B------:R-:W-:Y:S01]  /*1d20*/  @!P1 FMUL R48, R48, 0.5 ;  /* 0x3f00000030309820 */ /* 0x000fe20000400000 */
[----:B--2---:R-:W-:Y:S01]  /*1d30*/  @!P2 FMUL R40, R40, R40 ;  /* 0x000000282828a220 */ /* 0x004fe20000400000 */
[--C-:B------:R-:W-:Y:S01]  /*1d40*/  FFMA R30, R30, UR10, -R9.reuse ;  /* 0x0000000a1e1e7c23 */ /* 0x100fe20008000809 */
[----:B------:R-:W-:Y:S01]  /*1d50*/  FSETP.GEU.AND P2, PT, R52, -126, PT ;  /* 0xc2fc00003400780b */ /* 0x000fe20003f4e000 */
[--C-:B------:R-:W-:Y:S01]  /*1d60*/  FFMA R31, R31, UR10, -R9.reuse ;  /* 0x0000000a1f1f7c23 */ /* 0x100fe20008000809 */
[--C-:B------:R-:W-:Y:S01]  /*1d70*/  FFMA R26, R26, UR10, -R9.reuse ;  /* 0x0000000a1a1a7c23 */ /* 0x100fe20008000809 */
[--C-:B------:R-:W-:Y:S01]  /*1d80*/  FFMA R27, R27, UR10, -R9.reuse ;  /* 0x0000000a1b1b7c23 */ /* 0x100fe20008000809 */
[----:B------:R-:W2:Y:S01]  /*1d90*/  MUFU.EX2 R48, R48 ;  /* 0x0000003000307308 */ /* 0x000ea20000000800 */
[----:B------:R-:W-:Y:S01]  /*1da0*/  @!P5 FMUL R49, R49, 0.5 ;  /* 0x3f0000003131d820 */ /* 0x000fe20000400000 */
[----:B-1----:R-:W-:Y:S01]  /*1db0*/  @!P6 FMUL R41, R41, R41 ;  /* 0x000000292929e220 */ /* 0x002fe20000400000 */
[----:B------:R-:W-:Y:S01]  /*1dc0*/  @!P3 FMUL R45, R45, 0.5 ;  /* 0x3f0000002d2db820 */ /* 0x000fe20000400000 */
[----:B------:R-:W-:Y:S01]  /*1dd0*/  FSETP.GEU.AND P6, PT, R12, -126, PT ;  /* 0xc2fc00000c00780b */ /* 0x000fe20003fce000 */
[--C-:B------:R-:W-:Y:S01]  /*1de0*/  FFMA R34, R34, UR10, -R9.reuse ;  /* 0x0000000a22227c23 */ /* 0x100fe20008000809 */
[--C-:B------:R-:W-:Y:S01]  /*1df0*/  FFMA R13, R42, UR10, -R9.reuse ;  /* 0x0000000a2a0d7c23 */ /* 0x100fe20008000809 */
[--C-:B------:R-:W-:Y:S01]  /*1e00*/  FFMA R43, R43, UR10, -R9.reuse ;  /* 0x0000000a2b2b7c23 */ /* 0x100fe20008000809 */
[----:B------:R-:W1:Y:S01]  /*1e10*/  MUFU.EX2 R49, R49 ;  /* 0x0000003100317308 */ /* 0x000e620000000800 */
[----:B---3--:R-:W-:Y:S01]  /*1e20*/  @!P4 FMUL R44, R44, R44 ;  /* 0x0000002c2c2cc220 */ /* 0x008fe20000400000 */
[----:B------:R-:W-:Y:S01]  /*1e30*/  FSETP.GEU.AND P4, PT, R26, -126, PT ;  /* 0xc2fc00001a00780b */ /* 0x000fe20003f8e000 */
[----:B------:R-:W-:Y:S01]  /*1e40*/  @!P2 FMUL R52, R52, 0.5 ;  /* 0x3f0000003434a820 */ /* 0x000fe20000400000 */
[--C-:B------:R-:W-:Y:S01]  /*1e50*/  FFMA R35, R35, UR10, -R9.reuse ;  /* 0x0000000a23237c23 */ /* 0x100fe20008000809 */
[--C-:B------:R-:W-:Y:S01]  /*1e60*/  FFMA R11, R38, UR10, -R9.reuse ;  /* 0x0000000a260b7c23 */ /* 0x100fe20008000809 */
[--C-:B------:R-:W-:Y:S01]  /*1e70*/  FFMA R39, R39, UR10, -R9.reuse ;  /* 0x0000000a27277c23 */ /* 0x100fe20008000809 */
[--C-:B------:R-:W-:Y:S01]  /*1e80*/  FFMA R15, R46, UR10, -R9.reuse ;  /* 0x0000000a2e0f7c23 */ /* 0x100fe20008000809 */
[----:B------:R-:W3:Y:S01]  /*1e90*/  MUFU.EX2 R45, R45 ;  /* 0x0000002d002d7308 */ /* 0x000ee20000000800 */
[----:B--2---:R-:W-:Y:S01]  /*1ea0*/  @!P1 FMUL R48, R48, R48 ;  /* 0x0000003030309220 */ /* 0x004fe20000400000 */
[----:B------:R-:W-:Y:S01]  /*1eb0*/  FSETP.GEU.AND P1, PT, R30, -126, PT ;  /* 0xc2fc00001e00780b */ /* 0x000fe20003f2e000 */
[----:B------:R-:W-:Y:S01]  /*1ec0*/  @!P6 FMUL R12, R12, 0.5 ;  /* 0x3f0000000c0ce820 */ /* 0x000fe20000400000 */
[--C-:B------:R-:W-:Y:S01]  /*1ed0*/  FFMA R47, R47, UR10, -R9.reuse ;  /* 0x0000000a2f2f7c23 */ /* 0x100fe20008000809 */
[--C-:B------:R-:W-:Y:S01]  /*1ee0*/  FFMA R50, R50, UR10, -R9.reuse ;  /* 0x0000000a32327c23 */ /* 0x100fe20008000809 */
[--C-:B------:R-:W-:Y:S01]  /*1ef0*/  FFMA R51, R51, UR10, -R9.reuse ;  /* 0x0000000a33337c23 */ /* 0x100fe20008000809 */
[----:B------:R-:W-:Y:S01]  /*1f00*/  @!P4 FMUL R26, R26, 0.5 ;  /* 0x3f0000001a1ac820 */ /* 0x000fe20000400000 */
[----:B------:R-:W2:Y:S01]  /*1f10*/  MUFU.EX2 R52, R52 ;  /* 0x0000003400347308 */ /* 0x000ea20000000800 */
[----:B-1----:R-:W-:Y:S01]  /*1f20*/  @!P5 FMUL R49, R49, R49 ;  /* 0x000000313131d220 */ /* 0x002fe20000400000 */
[----:B------:R-:W-:Y:S01]  /*1f30*/  FSETP.GEU.AND P5, PT, R31, -126, PT ;  /* 0xc2fc00001f00780b */ /* 0x000fe20003fae000 */
[--C-:B------:R-:W-:Y:S01]  /*1f40*/  FFMA R54, R54, UR10, -R9.reuse ;  /* 0x0000000a36367c23 */ /* 0x100fe20008000809 */
[----:B------:R-:W-:Y:S01]  /*1f50*/  FFMA R9, R55, UR10, -R9 ;  /* 0x0000000a37097c23 */ /* 0x000fe20008000809 */
[----:B------:R-:W-:Y:S01]  /*1f60*/  F2FP.SATFINITE.E4M3.F32.PACK_AB_MERGE_C R33, R87, R14, RZ ;  /* 0x0000000e5721723e */ /* 0x000fe200048070ff */
[----:B------:R-:W-:Y:S01]  /*1f70*/  FADD R17, R14, R41 ;  /* 0x000000290e117221 */ /* 0x000fe20000000000 */
[----:B------:R-:W-:Y:S01]  /*1f80*/  @!P1 FMUL R30, R30, 0.5 ;  /* 0x3f0000001e1e9820 */ /* 0x000fe20000400000 */
[----:B------:R-:W1:Y:S01]  /*1f90*/  MUFU.EX2 R12, R12 ;  /* 0x0000000c000c7308 */ /* 0x000e620000000800 */
[----:B---3--:R-:W-:Y:S01]  /*1fa0*/  @!P3 FMUL R45, R45, R45 ;  /* 0x0000002d2d2db220 */ /* 0x008fe20000400000 */
[----:B------:R-:W-:Y:S01]  /*1fb0*/  FSETP.GEU.AND P3, PT, R27, -126, PT ;  /* 0xc2fc00001b00780b */ /* 0x000fe20003f6e000 */
[----:B------:R-:W-:Y:S01]  /*1fc0*/  FADD R19, R28, R44 ;  /* 0x0000002c1c137221 */ /* 0x000fe20000000000 */
[----:B------:R-:W-:Y:S01]  /*1fd0*/  F2FP.SATFINITE.E4M3.F32.PACK_AB_MERGE_C R53, R87, R18, RZ ;  /* 0x000000125735723e */ /* 0x000fe200048070ff */
[----:B------:R-:W-:Y:S01]  /*1fe0*/  FADD R21, R16, R45 ;  /* 0x0000002d10157221 */ /* 0x000fe20000000000 */
[----:B------:R-:W-:Y:S01]  /*1ff0*/  FADD R16, R18, R49 ;  /* 0x0000003112107221 */ /* 0x000fe20000000000 */
[----:B------:R-:W-:Y:S01]  /*2000*/  @!P5 FMUL R31, R31, 0.5 ;  /* 0x3f0000001f1fd820 */ /* 0x000fe20000400000 */
[----:B------:R-:W3:Y:S01]  /*2010*/  MUFU.EX2 R30, R30 ;  /* 0x0000001e001e7308 */ /* 0x000ee20000000800 */
[----:B--2---:R-:W-:Y:S01]  /*2020*/  @!P2 FMUL R52, R52, R52 ;  /* 0x000000343434a220 */ /* 0x004fe20000400000 */
[----:B------:R-:W-:Y:S01]  /*2030*/  FSETP.GEU.AND P2, PT, R34, -126, PT ;  /* 0xc2fc00002200780b */ /* 0x000fe20003f4e000 */
[----:B------:R-:W-:Y:S01]  /*2040*/  FADD R14, R32, R48 ;  /* 0x00000030200e7221 */ /* 0x000fe20000000000 */
[C---:B------:R-:W-:Y:S01]  /*2050*/  F2FP.SATFINITE.E4M3.F32.PACK_AB_MERGE_C R56, R87.reuse, R20, RZ ;  /* 0x000000145738723e */ /* 0x040fe200048070ff */
[----:B------:R-:W-:Y:S01]  /*2060*/  FADD R18, R36, R52 ;  /* 0x0000003424127221 */ /* 0x000fe20000000000 */
[----:B------:R-:W-:Y:S01]  /*2070*/  F2FP.SATFINITE.E4M3.F32.PACK_AB_MERGE_C R59, R87, R45, RZ ;  /* 0x0000002d573b723e */ /* 0x000fe200048070ff */
[----:B------:R-:W-:Y:S01]  /*2080*/  @!P3 FMUL R27, R27, 0.5 ;  /* 0x3f0000001b1bb820 */ /* 0x000fe20000400000 */
[----:B------:R2:W4:Y:S01]  /*2090*/  MUFU.EX2 R22, R31 ;  /* 0x0000001f00167308 */ /* 0x0005220000000800 */
[----:B-1----:R-:W-:Y:S01]  /*20a0*/  @!P6 FMUL R12, R12, R12 ;  /* 0x0000000c0c0ce220 */ /* 0x002fe20000400000 */
[----:B------:R-:W-:Y:S01]  /*20b0*/  FSETP.GEU.AND P6, PT, R35, -126, PT ;  /* 0xc2fc00002300780b */ /* 0x000fe20003fce000 */
[----:B------:R-:W-:Y:S01]  /*20c0*/  FADD R18, R19, R18 ;  /* 0x0000001213127221 */ /* 0x000fe20000000000 */
[----:B------:R-:W-:Y:S01]  /*20d0*/  F2FP.SATFINITE.E4M3.F32.PACK_AB_MERGE_C R58, R87, R44, RZ ;  /* 0x0000002c573a723e */ /* 0x000fe200048070ff */
[----:B------:R-:W-:Y:S01]  /*20e0*/  FADD R16, R17, R16 ;  /* 0x0000001011107221 */ /* 0x000fe20000000000 */
[----:B------:R-:W-:Y:S01]  /*20f0*/  F2FP.SATFINITE.E4M3.F32.PACK_AB_MERGE_C R52, R87, R52, RZ ;  /* 0x000000345734723e */ /* 0x000fe200048070ff */
[----:B------:R-:W-:Y:S01]  /*2100*/  @!P2 FMUL R34, R34, 0.5 ;  /* 0x3f0000002222a820 */ /* 0x000fe20000400000 */
[----:B------:R-:W1:Y:S01]  /*2110*/  MUFU.EX2 R26, R26 ;  /* 0x0000001a001a7308 */ /* 0x000e620000000800 */
[----:B---3--:R-:W-:Y:S01]  /*2120*/  @!P1 FMUL R30, R30, R30 ;  /* 0x0000001e1e1e9220 */ /* 0x008fe20000400000 */
[----:B------:R-:W-:-:S02]  /*2130*/  FSETP.GEU.AND P1, PT, R13, -126, PT ;  /* 0xc2fc00000d00780b */ /* 0x000fc40003f2e000 */
[C---:B--2---:R-:W-:Y:S02]  /*2140*/  F2FP.SATFINITE.E4M3.F32.PACK_AB_MERGE_C R31, R87.reuse, R24, RZ ;  /* 0x00000018571f723e */ /* 0x044fe400048070ff */
[----:B------:R-:W-:Y:S01]  /*2150*/  F2FP.SATFINITE.E4M3.F32.PACK_AB_MERGE_C R60, R87, R48, RZ ;  /* 0x00000030573c723e */ /* 0x000fe200048070ff */
[----:B------:R-:W-:Y:S01]  /*2160*/  @!P6 FMUL R35, R35, 0.5 ;  /* 0x3f0000002323e820 */ /* 0x000fe20000400000 */
[----:B------:R-:W2:Y:S01]  /*2170*/  MUFU.EX2 R10, R27 ;  /* 0x0000001b000a7308 */ /* 0x000ea20000000800 */
[----:B----4-:R-:W-:Y:S01]  /*2180*/  @!P5 FMUL R22, R22, R22 ;  /* 0x000000161616d220 */ /* 0x010fe20000400000 */
[----:B------:R-:W-:Y:S02]  /*2190*/  FSETP.GEU.AND P5, PT, R43, -126, PT ;  /* 0xc2fc00002b00780b */ /* 0x000fe40003fae000 */
[----:B------:R-:W-:Y:S02]  /*21a0*/  F2FP.SATFINITE.E4M3.F32.PACK_AB_MERGE_C R55, R87, R36, RZ ;  /* 0x000000245737723e */ /* 0x000fe400048070ff */
[----:B------:R-:W-:Y:S01]  /*21b0*/  LOP3.LUT R31, R31, 0xff, RZ, 0xc0, !PT ;  /* 0x000000ff1f1f7812 */ /* 0x000fe200078ec0ff */
[----:B------:R-:W-:Y:S01]  /*21c0*/  @!P1 FMUL R13, R13, 0.5 ;  /* 0x3f0000000d0d9820 */ /* 0x000fe20000400000 */
[----:B------:R-:W3:Y:S01]  /*21d0*/  MUFU.EX2 R34, R34 ;  /* 0x0000002200227308 */ /* 0x000ee20000000800 */
[----:B-1----:R-:W-:Y:S01]  /*21e0*/  @!P4 FMUL R26, R26, R26 ;  /* 0x0000001a1a1ac220 */ /* 0x002fe20000400000 */
[----:B------:R-:W-:-:S02]  /*21f0*/  FSETP.GEU.AND P4, PT, R11, -126, PT ;  /* 0xc2fc00000b00780b */ /* 0x000fc40003f8e000 */
[----:B------:R-:W-:Y:S02]  /*2200*/  F2FP.SATFINITE.E4M3.F32.PACK_AB_MERGE_C R36, R87, R22, RZ ;  /* 0x000000165724723e */ /* 0x000fe400048070ff */
[----:B------:R-:W-:Y:S01]  /*2210*/  LOP3.LUT R58, R58, 0xff, RZ, 0xc0, !PT ;  /* 0x000000ff3a3a7812 */ /* 0x000fe200078ec0ff */
[----:B------:R-:W-:Y:S01]  /*2220*/  @!P5 FMUL R43, R43, 0.5 ;  /* 0x3f0000002b2bd820 */ /* 0x000fe20000400000 */
[----:B------:R-:W1:Y:S01]  /*2230*/  MUFU.EX2 R13, R13 ;  /* 0x0000000d000d7308 */ /* 0x000e620000000800 */
[----:B--2---:R-:W-:Y:S01]  /*2240*/  @!P3 FMUL R10, R10, R10 ;  /* 0x0000000a0a0ab220 */ /* 0x004fe20000400000 */
[----:B------:R-:W-:Y:S02]  /*2250*/  FSETP.GEU.AND P3, PT, R39, -126, PT ;  /* 0xc2fc00002700780b */ /* 0x000fe40003f6e000 */
[----:B------:R-:W-:Y:S02]  /*2260*/  LOP3.LUT R59, R59, 0xffff, RZ, 0xc0, !PT ;  /* 0x0000ffff3b3b7812 */ /* 0x000fe400078ec0ff */
[----:B------:R-:W-:Y:S01]  /*2270*/  LOP3.LUT R52, R52, 0xff, RZ, 0xc0, !PT ;  /* 0x000000ff34347812 */ /* 0x000fe200078ec0ff */
[----:B------:R-:W-:Y:S01]  /*2280*/  @!P4 FMUL R11, R11, 0.5 ;  /* 0x3f0000000b0bc820 */ /* 0x000fe20000400000 */
[----:B------:R-:W2:Y:S01]  /*2290*/  MUFU.EX2 R43, R43 ;  /* 0x0000002b002b7308 */ /* 0x000ea20000000800 */
[----:B---3--:R-:W-:Y:S01]  /*22a0*/  @!P2 FMUL R34, R34, R34 ;  /* 0x000000222222a220 */ /* 0x008fe20000400000 */
[----:B------:R-:W-:-:S02]  /*22b0*/  FSETP.GEU.AND P2, PT, R15, -126, PT ;  /* 0xc2fc00000f00780b */ /* 0x000fc40003f4e000 */
[----:B------:R-:W-:Y:S02]  /*22c0*/  LOP3.LUT R55, R55, 0xff, RZ, 0xc0, !PT ;  /* 0x000000ff37377812 */ /* 0x000fe400078ec0ff */
[----:B------:R-:W-:Y:S01]  /*22d0*/  LOP3.LUT R56, R56, 0xffff, RZ, 0xc0, !PT ;  /* 0x0000ffff38387812 */ /* 0x000fe200078ec0ff */
[----:B------:R-:W-:Y:S01]  /*22e0*/  @!P3 FMUL R39, R39, 0.5 ;  /* 0x3f0000002727b820 */ /* 0x000fe20000400000 */
[----:B------:R3:W4:Y:S01]  /*22f0*/  MUFU.EX2 R38, R35 ;  /* 0x0000002300267308 */ /* 0x0007220000000800 */
[----:B-1----:R-:W-:Y:S01]  /*2300*/  @!P1 FMUL R13, R13, R13 ;  /* 0x0000000d0d0d9220 */ /* 0x002fe20000400000 */
[----:B------:R-:W-:Y:S02]  /*2310*/  FSETP.GEU.AND P1, PT, R54, -126, PT ;  /* 0xc2fc00003600780b */ /* 0x000fe40003f2e000 */
[C---:B------:R-:W-:Y:S02]  /*2320*/  F2FP.SATFINITE.E4M3.F32.PACK_AB_MERGE_C R57, R87.reuse, R40, RZ ;  /* 0x000000285739723e */ /* 0x040fe400048070ff */
[----:B------:R-:W-:Y:S01]  /*2330*/  F2FP.SATFINITE.E4M3.F32.PACK_AB_MERGE_C R45, R87, R13, RZ ;  /* 0x0000000d572d723e */ /* 0x000fe200048070ff */
[----:B------:R-:W-:Y:S01]  /*2340*/  @!P2 FMUL R15, R15, 0.5 ;  /* 0x3f0000000f0fa820 */ /* 0x000fe20000400000 */
[----:B------:R1:W5:Y:S01]  /*2350*/  MUFU.EX2 R42, R11 ;  /* 0x0000000b002a7308 */ /* 0x0003620000000800 */
[----:B--2---:R-:W-:Y:S01]  /*2360*/  @!P5 FMUL R43, R43, R43 ;  /* 0x0000002b2b2bd220 */ /* 0x004fe20000400000 */
[----:B------:R-:W-:Y:S01]  /*2370*/  FSETP.GEU.AND P5, PT, R9, -126, PT ;  /* 0xc2fc00000900780b */ /* 0x000fe20003fae000 */
[----:B------:R-:W-:Y:S01]  /*2380*/  IMAD.U32 R45, R45, 0x10000, RZ ;  /* 0x000100002d2d7824 */ /* 0x000fe200078e00ff */
[C---:B---3--:R-:W-:Y:S01]  /*2390*/  F2FP.SATFINITE.E4M3.F32.PACK_AB_MERGE_C R35, R87.reuse, R28, RZ ;  /* 0x0000001c5723723e */ /* 0x048fe200048070ff */
[----:B------:R-:W-:Y:S01]  /*23a0*/  FADD R23, R10, R43 ;  /* 0x0000002b0a177221 */ /* 0x000fe20000000000 */
[----:B------:R-:W-:Y:S01]  /*23b0*/  F2FP.SATFINITE.E4M3.F32.PACK_AB_MERGE_C R28, R87, R26, RZ ;  /* 0x0000001a571c723e */ /* 0x000fe200048070ff */
[----:B------:R-:W-:Y:S01]  /*23c0*/  @!P1 FMUL R54, R54, 0.5 ;  /* 0x3f00000036369820 */ /* 0x000fe20000400000 */
[----:B------:R2:W3:Y:S01]  /*23d0*/  MUFU.EX2 R46, R39 ;  /* 0x00000027002e7308 */ /* 0x0004e20000000800 */
[----:B----4-:R-:W-:Y:S01]  /*23e0*/  @!P6 FMUL R38, R38, R38 ;  /* 0x000000262626e220 */ /* 0x010fe20000400000 */
[----:B------:R-:W-:-:S02]  /*23f0*/  FSETP.GEU.AND P6, PT, R47, -126, PT ;  /* 0xc2fc00002f00780b */ /* 0x000fc40003fce000 */
[----:B-1----:R-:W-:Y:S02]  /*2400*/  LOP3.LUT R11, R0, 0x3, RZ, 0xc0, !PT ;  /* 0x00000003000b7812 */ /* 0x002fe400078ec0ff */
[----:B------:R-:W-:Y:S01]  /*2410*/  LOP3.LUT R35, R35, 0xff, RZ, 0xc0, !PT ;  /* 0x000000ff23237812 */ /* 0x000fe200078ec0ff */
[----:B------:R-:W-:Y:S01]  /*2420*/  @!P5 FMUL R9, R9, 0.5 ;  /* 0x3f0000000909d820 */ /* 0x000fe20000400000 */
[----:B------:R-:W1:Y:S01]  /*2430*/  MUFU.EX2 R15, R15 ;  /* 0x0000000f000f7308 */ /* 0x000e620000000800 */
[----:B-----5:R-:W-:Y:S01]  /*2440*/  @!P4 FMUL R42, R42, R42 ;  /* 0x0000002a2a2ac220 */ /* 0x020fe20000400000 */
[----:B------:R-:W-:Y:S01]  /*2450*/  FSETP.GEU.AND P4, PT, R50, -126, PT ;  /* 0xc2fc00003200780b */ /* 0x000fe20003f8e000 */
[----:B------:R-:W-:Y:S01]  /*2460*/  VIADD R11, R11, 0xffffffff ;  /* 0xffffffff0b0b7836 */ /* 0x000fe20000000000 */
[C---:B--2---:R-:W-:Y:S02]  /*2470*/  F2FP.SATFINITE.E4M3.F32.PACK_AB_MERGE_C R39, R87.reuse, R32, RZ ;  /* 0x000000205727723e */ /* 0x044fe400048070ff */
[----:B------:R-:W-:Y:S01]  /*2480*/  F2FP.SATFINITE.E4M3.F32.PACK_AB_MERGE_C R32, R87, R10, RZ ;  /* 0x0000000a5720723e */ /* 0x000fe200048070ff */
[----:B------:R-:W-:Y:S01]  /*2490*/  @!P6 FMUL R47, R47, 0.5 ;  /* 0x3f0000002f2fe820 */ /* 0x000fe20000400000 */
[----:B------:R-:W2:Y:S01]  /*24a0*/  MUFU.EX2 R54, R54 ;  /* 0x0000003600367308 */ /* 0x000ea20000000800 */
[----:B---3--:R-:W-:Y:S01]  /*24b0*/  @!P3 FMUL R46, R46, R46 ;  /* 0x0000002e2e2eb220 */ /* 0x008fe20000400000 */
[----:B------:R-:W-:-:S02]  /*24c0*/  FSETP.GEU.AND P3, PT, R51, -126, PT ;  /* 0xc2fc00003300780b */ /* 0x000fc40003f6e000 */
[C---:B------:R-:W-:Y:S02]  /*24d0*/  F2FP.SATFINITE.E4M3.F32.PACK_AB_MERGE_C R41, R87.reuse, R41, RZ ;  /* 0x000000295729723e */ /* 0x040fe400048070ff */
[----:B------:R-:W-:Y:S01]  /*24e0*/  F2FP.SATFINITE.E4M3.F32.PACK_AB_MERGE_C R49, R87, R49, RZ ;  /* 0x000000315731723e */ /* 0x000fe200048070ff */
[----:B------:R-:W-:Y:S01]  /*24f0*/  @!P4 FMUL R50, R50, 0.5 ;  /* 0x3f0000003232c820 */ /* 0x000fe20000400000 */
[----:B------:R-:W3:Y:S01]  /*2500*/  MUFU.EX2 R9, R9 ;  /* 0x0000000900097308 */ /* 0x000ee20000000800 */
[----:B-1----:R-:W-:Y:S01]  /*2510*/  @!P2 FMUL R15, R15, R15 ;  /* 0x0000000f0f0fa220 */ /* 0x002fe20000400000 */
[----:B------:R-:W-:Y:S01]  /*2520*/  ISETP.GT.U32.AND P2, PT, R11, 0x1, PT ;  /* 0x000000010b00780c */ /* 0x000fe20003f44070 */
[----:B------:R-:W-:Y:S01]  /*2530*/  FADD R11, R24, R40 ;  /* 0x00000028180b7221 */ /* 0x000fe20000000000 */
[----:B------:R-:W-:Y:S01]  /*2540*/  FADD R24, R20, R12 ;  /* 0x0000000c14187221 */ /* 0x000fe20000000000 */
[----:B------:R-:W-:Y:S01]  /*2550*/  FADD R20, R26, R13 ;  /* 0x0000000d1a147221 */ /* 0x000fe20000000000 */
[----:B------:R-:W-:Y:S01]  /*2560*/  F2FP.SATFINITE.E4M3.F32.PACK_AB_MERGE_C R13, R87, R12, RZ ;  /* 0x0000000c570d723e */ /* 0x000fe200048070ff */
[----:B------:R-:W-:Y:S01]  /*2570*/  @!P3 FMUL R51, R51, 0.5 ;  /* 0x3f0000003333b820 */ /* 0x000fe20000400000 */
[----:B------:R-:W1:Y:S01]  /*2580*/  MUFU.EX2 R47, R47 ;  /* 0x0000002f002f7308 */ /* 0x000e620000000800 */
[----:B--2---:R-:W-:Y:S01]  /*2590*/  @!P1 FMUL R54, R54, R54 ;  /* 0x0000003636369220 */ /* 0x004fe20000400000 */
[----:B------:R-:W-:Y:S01]  /*25a0*/  F2FP.SATFINITE.E4M3.F32.PACK_AB_MERGE_C R48, R87, R15, RZ ;  /* 0x0000000f5730723e */ /* 0x000fe200048070ff */
[----:B------:R-:W-:Y:S01]  /*25b0*/  FADD R10, R30, R15 ;  /* 0x0000000f1e0a7221 */ /* 0x000fe20000000000 */
[----:B------:R-:W-:Y:S01]  /*25c0*/  LOP3.LUT R12, R33, 0xffff, RZ, 0xc0, !PT ;  /* 0x0000ffff210c7812 */ /* 0x000fe200078ec0ff */
[----:B------:R-:W-:Y:S01]  /*25d0*/  FADD R29, R42, R54 ;  /* 0x000000362a1d7221 */ /* 0x000fe20000000000 */
[----:B------:R-:W-:Y:S01]  /*25e0*/  F2FP.SATFINITE.E4M3.F32.PACK_AB_MERGE_C R30, R87, R30, RZ ;  /* 0x0000001e571e723e */ /* 0x000fe200048070ff */
[----:B------:R-:W-:Y:S01]  /*25f0*/  FADD R11, R11, R14 ;  /* 0x0000000e0b0b7221 */ /* 0x000fe20000000000 */
[----:B------:R-:W2:Y:S01]  /*2600*/  MUFU.EX2 R50, R50 ;  /* 0x0000003200327308 */ /* 0x000ea20000000800 */
[----:B---3--:R-:W-:Y:S01]  /*2610*/  @!P5 FMUL R9, R9, R9 ;  /* 0x000000090909d220 */ /* 0x008fe20000400000 */
[----:B------:R-:W-:Y:S01]  /*2620*/  F2FP.SATFINITE.E4M3.F32.PACK_AB_MERGE_C R42, R87, R42, RZ ;  /* 0x0000002a572a723e */ /* 0x000fe200048070ff */
[----:B------:R-:W-:Y:S01]  /*2630*/  FADD R29, R10, R29 ;  /* 0x0000001d0a1d7221 */ /* 0x000fe20000000000 */
[----:B------:R-:W-:Y:S01]  /*2640*/  LOP3.LUT R13, R13, 0xffff, RZ, 0xc0, !PT ;  /* 0x0000ffff0d0d7812 */ /* 0x000fe200078ec0ff */
[----:B------:R-:W-:Y:S01]  /*2650*/  FADD R26, R46, R9 ;  /* 0x000000092e1a7221 */ /* 0x000fe20000000000 */
[----:B------:R-:W-:Y:S01]  /*2660*/  F2FP.SATFINITE.E4M3.F32.PACK_AB_MERGE_C R46, R87, R46, RZ ;  /* 0x0000002e572e723e */ /* 0x000fe200048070ff */
[----:B------:R-:W-:Y:S01]  /*2670*/  IMAD.U32 R42, R42, 0x10000, RZ ;  /* 0x000100002a2a7824 */ /* 0x000fe200078e00ff */
[----:B------:R-:W3:Y:S01]  /*2680*/  MUFU.EX2 R51, R51 ;  /* 0x0000003300337308 */ /* 0x000ee20000000800 */
[----:B-1----:R-:W-:Y:S01]  /*2690*/  @!P6 FMUL R47, R47, R47 ;  /* 0x0000002f2f2fe220 */ /* 0x002fe20000400000 */
[----:B------:R-:W-:Y:S01]  /*26a0*/  PRMT R12, R12, 0x7604, R31 ;  /* 0x000076040c0c7816 */ /* 0x000fe2000000001f */
[----:B------:R-:W-:Y:S01]  /*26b0*/  IMAD.U32 R31, R48, 0x10000, RZ ;  /* 0x00010000301f7824 */ /* 0x000fe200078e00ff */
[----:B------:R-:W-:Y:S01]  /*26c0*/  LOP3.LUT R14, R37, 0xffff, RZ, 0xc0, !PT ;  /* 0x0000ffff250e7812 */ /* 0x000fe200078ec0ff */
[----:B------:R-:W-:Y:S01]  /*26d0*/  FADD R25, R22, R47 ;  /* 0x0000002f16197221 */ /* 0x000fe20000000000 */
[C---:B------:R-:W-:Y:S01]  /*26e0*/  F2FP.SATFINITE.E4M3.F32.PACK_AB_MERGE_C R40, R87.reuse, R34, RZ ;  /* 0x000000225728723e */ /* 0x040fe200048070ff */
[----:B------:R-:W-:Y:S01]  /*26f0*/  IMAD.MOV.U32 R10, RZ, RZ, 0x3276 ;  /* 0x00003276ff0a7424 */ /* 0x000fe200078e00ff */
[C---:B------:R-:W-:Y:S01]  /*2700*/  F2FP.SATFINITE.E4M3.F32.PACK_AB_MERGE_C R43, R87.reuse, R43, RZ ;  /* 0x0000002b572b723e */ /* 0x040fe200048070ff */
[----:B--2---:R-:W-:Y:S01]  /*2710*/  @!P4 FMUL R50, R50, R50 ;  /* 0x000000323232c220 */ /* 0x004fe20000400000 */
[C---:B------:R-:W-:Y:S01]  /*2720*/  F2FP.SATFINITE.E4M3.F32.PACK_AB_MERGE_C R47, R87.reuse, R47, RZ ;  /* 0x0000002f572f723e */ /* 0x040fe200048070ff */
[----:B------:R-:W-:Y:S01]  /*2730*/  IMAD.U32 R15, R40, 0x10000, RZ ;  /* 0x00010000280f7824 */ /* 0x000fe200078e00ff */
[C---:B------:R-:W-:Y:S01]  /*2740*/  F2FP.SATFINITE.E4M3.F32.PACK_AB_MERGE_C R54, R87.reuse, R54, RZ ;  /* 0x000000365736723e */ /* 0x040fe200048070ff */
[----:B------:R-:W-:Y:S01]  /*2750*/  FADD R27, R34, R50 ;  /* 0x00000032221b7221 */ /* 0x000fe20000000000 */
[----:B------:R-:W-:Y:S01]  /*2760*/  F2FP.SATFINITE.E4M3.F32.PACK_AB_MERGE_C R50, R87, R50, RZ ;  /* 0x000000325732723e */ /* 0x000fe200048070ff */
[----:B------:R-:W-:Y:S01]  /*2770*/  FADD R21, R21, R24 ;  /* 0x0000001815157221 */ /* 0x000fe20000000000 */
[----:B------:R-:W-:Y:S01]  /*2780*/  PRMT R58, R59, 0x7604, R58 ;  /* 0x000076043b3a7816 */ /* 0x000fe2000000003a */
[----:B---3--:R-:W-:Y:S01]  /*2790*/  @!P3 FMUL R51, R51, R51 ;  /* 0x000000333333b220 */ /* 0x008fe20000400000 */
[----:B------:R-:W-:Y:S01]  /*27a0*/  PRMT R52, R13, 0x7604, R52 ;  /* 0x000076040d347816 */ /* 0x000fe20000000034 */
[----:B------:R-:W-:Y:S01]  /*27b0*/  IMAD.U32 R13, R30, 0x10000, RZ ;  /* 0x000100001e0d7824 */ /* 0x000fe200078e00ff */
[----:B------:R-:W-:Y:S01]  /*27c0*/  LOP3.LUT R36, R36, 0xffff, RZ, 0xc0, !PT ;  /* 0x0000ffff24247812 */ /* 0x000fe200078ec0ff */
[----:B------:R-:W-:Y:S01]  /*27d0*/  FADD R22, R38, R51 ;  /* 0x0000003326167221 */ /* 0x000fe20000000000 */
[C---:B------:R-:W-:Y:S01]  /*27e0*/  F2FP.SATFINITE.E4M3.F32.PACK_AB_MERGE_C R38, R87.reuse, R38, RZ ;  /* 0x000000265726723e */ /* 0x040fe200048070ff */
[----:B------:R-:W-:Y:S01]  /*27f0*/  IMAD.U32 R50, R50, 0x10000, RZ ;  /* 0x0001000032327824 */ /* 0x000fe200078e00ff */
[C---:B------:R-:W-:Y:S01]  /*2800*/  F2FP.SATFINITE.E4M3.F32.PACK_AB_MERGE_C R51, R87.reuse, R51, RZ ;  /* 0x000000335733723e */ /* 0x040fe200048070ff */
[----:B------:R-:W-:Y:S01]  /*2810*/  IMAD.SHL.U32 R36, R36, 0x1000000, RZ ;  /* 0x0100000024247824 */ /* 0x000fe200078e00ff */
[----:B------:R-:W-:Y:S01]  /*2820*/  LOP3.LUT R46, R46, 0xffff, RZ, 0xc0, !PT ;  /* 0x0000ffff2e2e7812 */ /* 0x000fe200078ec0ff */
[----:B------:R-:W-:Y:S01]  /*2830*/  FADD R20, R20, R27 ;  /* 0x0000001b14147221 */ /* 0x000fe20000000000 */
[----:B------:R-:W-:Y:S01]  /*2840*/  F2FP.SATFINITE.E4M3.F32.PACK_AB_MERGE_C R87, R87, R9, RZ ;  /* 0x000000095757723e */ /* 0x000fe200048070ff */
[----:B------:R-:W-:Y:S01]  /*2850*/  IMAD.U32 R9, R28, 0x10000, RZ ;  /* 0x000100001c097824 */ /* 0x000fe200078e00ff */
[----:B------:R-:W-:Y:S01]  /*2860*/  PRMT R14, R14, 0x7604, R35 ;  /* 0x000076040e0e7816 */ /* 0x000fe20000000023 */
[----:B------:R-:W-:Y:S01]  /*2870*/  FADD R22, R23, R22 ;  /* 0x0000001617167221 */ /* 0x000fe20000000000 */
[----:B------:R-:W-:Y:S01]  /*2880*/  PRMT R55, R56, 0x7604, R55 ;  /* 0x0000760438377816 */ /* 0x000fe20000000037 */
[----:B------:R-:W-:Y:S01]  /*2890*/  FADD R25, R25, R26 ;  /* 0x0000001a19197221 */ /* 0x000fe20000000000 */
[----:B------:R-:W-:Y:S01]  /*28a0*/  LOP3.LUT R39, R39, 0xff, RZ, 0xc0, !PT ;  /* 0x000000ff27277812 */ /* 0x000fe200078ec0ff */
        /* <DEDUP_REMOVED lines=9> */
[----:B------:R-:W-:-:S02]  /*2940*/  LOP3.LUT R49, R49, 0xffff, RZ, 0xc0, !PT ;  /* 0x0000ffff31317812 */ /* 0x000fc400078ec0ff */
[----:B------:R-:W-:Y:S01]  /*2950*/  LOP3.LUT R58, R58, 0xff0000, R31, 0xf8, !PT ;  /* 0x00ff00003a3a7812 */ /* 0x000fe200078ef81f */
[----:B------:R-:W-:Y:S01]  /*2960*/  IMAD.SHL.U32 R31, R46, 0x1000000, RZ ;  /* 0x010000002e1f7824 */ /* 0x000fe200078e00ff */
[----:B------:R-:W-:Y:S02]  /*2970*/  LOP3.LUT R32, R32, 0xffff, RZ, 0xc0, !PT ;  /* 0x0000ffff20207812 */ /* 0x000fe400078ec0ff */
[----:B------:R-:W-:Y:S02]  /*2980*/  LOP3.LUT R38, R38, 0xffff, RZ, 0xc0, !PT ;  /* 0x0000ffff26267812 */ /* 0x000fe400078ec0ff */
[----:B------:R-:W-:Y:S01]  /*2990*/  LOP3.LUT R43, R43, 0xffff, RZ, 0xc0, !PT ;  /* 0x0000ffff2b2b7812 */ /* 0x000fe200078ec0ff */
[----:B------:R-:W-:Y:S01]  /*29a0*/  IMAD.SHL.U32 R32, R32, 0x1000000, RZ ;  /* 0x0100000020207824 */ /* 0x000fe200078e00ff */
[----:B------:R-:W-:Y:S01]  /*29b0*/  LOP3.LUT R47, R47, 0xffff, RZ, 0xc0, !PT ;  /* 0x0000ffff2f2f7812 */ /* 0x000fe200078ec0ff */
[----:B------:R-:W-:Y:S01]  /*29c0*/  IMAD.SHL.U32 R38, R38, 0x1000000, RZ ;  /* 0x0100000026267824 */ /* 0x000fe200078e00ff */
[----:B------:R-:W-:Y:S01]  /*29d0*/  LOP3.LUT R51, R51, 0xffff, RZ, 0xc0, !PT ;  /* 0x0000ffff33337812 */ /* 0x000fe200078ec0ff */
[----:B------:R-:W-:Y:S01]  /*29e0*/  IMAD.SHL.U32 R43, R43, 0x1000000, RZ ;  /* 0x010000002b2b7824 */ /* 0x000fe200078e00ff */
[----:B------:R-:W-:Y:S01]  /*29f0*/  LOP3.LUT R87, R87, 0xffff, RZ, 0xc0, !PT ;  /* 0x0000ffff57577812 */ /* 0x000fe200078ec0ff */
[----:B------:R-:W-:Y:S01]  /*2a00*/  IMAD.SHL.U32 R47, R47, 0x1000000, RZ ;  /* 0x010000002f2f7824 */ /* 0x000fe200078e00ff */
[----:B------:R-:W-:-:S02]  /*2a10*/  LOP3.LUT R13, R14, 0xff0000, R13, 0xf8, !PT ;  /* 0x00ff00000e0d7812 */ /* 0x000fc400078ef80d */
[----:B------:R-:W-:Y:S01]  /*2a20*/  LOP3.LUT R42, R55, 0xff0000, R42, 0xf8, !PT ;  /* 0x00ff0000372a7812 */ /* 0x000fe200078ef82a */
[----:B------:R-:W-:Y:S01]  /*2a30*/  IMAD.SHL.U32 R14, R87, 0x1000000, RZ ;  /* 0x01000000570e7824 */ /* 0x000fe200078e00ff */
[----:B------:R-:W-:Y:S02]  /*2a40*/  PRMT R34, R34, 0x7604, R39 ;  /* 0x0000760422227816 */ /* 0x000fe40000000027 */
[----:B------:R-:W-:Y:S02]  /*2a50*/  PRMT R44, R44, 0x7604, R57 ;  /* 0x000076042c2c7816 */ /* 0x000fe40000000039 */
[----:B------:R-:W-:Y:S02]  /*2a60*/  PRMT R49, R49, 0x7604, R60 ;  /* 0x0000760431317816 */ /* 0x000fe4000000003c */
[----:B------:R-:W-:Y:S02]  /*2a70*/  SHF.L.U32 R33, R54, 0x10, RZ ;  /* 0x0000001036217819 */ /* 0x000fe400000006ff */
[----:B------:R-:W-:-:S02]  /*2a80*/  SHF.L.U32 R0, R0, 0x2, RZ ;  /* 0x0000000200007819 */ /* 0x000fc400000006ff */
[----:B------:R-:W-:Y:S01]  /*2a90*/  LOP3.LUT R9, R12, 0xff0000, R9, 0xf8, !PT ;  /* 0x00ff00000c097812 */ /* 0x000fe200078ef809 */
[----:B------:R-:W-:Y:S01]  /*2aa0*/  IMAD.SHL.U32 R12, R51, 0x1000000, RZ ;  /* 0x01000000330c7824 */ /* 0x000fe200078e00ff */
[----:B------:R-:W-:Y:S01]  /*2ab0*/  LOP3.LUT R36, R13, R36, RZ, 0xfc, !PT ;  /* 0x000000240d247212 */ /* 0x000fe200078efcff */
[----:B------:R-:W-:Y:S01]  /*2ac0*/  IMAD.MOV.U32 R13, RZ, RZ, 0x3021 ;  /* 0x00003021ff0d7424 */ /* 0x000fe200078e00ff */
[----:B------:R-:W-:Y:S01]  /*2ad0*/  LOP3.LUT R42, R42, R31, RZ, 0xfc, !PT ;  /* 0x0000001f2a2a7212 */ /* 0x000fe200078efcff */
[----:B------:R-:W-:Y:S01]  /*2ae0*/  IMAD.MOV.U32 R31, RZ, RZ, 0x2130 ;  /* 0x00002130ff1f7424 */ /* 0x000fe200078e00ff */
[----:B------:R-:W-:Y:S02]  /*2af0*/  LOP3.LUT R15, R34, 0xff0000, R15, 0xf8, !PT ;  /* 0x00ff0000220f7812 */ /* 0x000fe400078ef80f */
[----:B------:R-:W-:Y:S02]  /*2b00*/  LOP3.LUT R44, R44, 0xff0000, R45, 0xf8, !PT ;  /* 0x00ff00002c2c7812 */ /* 0x000fe400078ef82d */
[----:B------:R-:W-:-:S02]  /*2b10*/  LOP3.LUT R49, R49, 0xff0000, R50, 0xf8, !PT ;  /* 0x00ff000031317812 */ /* 0x000fc400078ef832 */
[----:B------:R-:W-:Y:S02]  /*2b20*/  LOP3.LUT R33, R52, 0xff0000, R33, 0xf8, !PT ;  /* 0x00ff000034217812 */ /* 0x000fe400078ef821 */
[----:B------:R-:W-:Y:S02]  /*2b30*/  LOP3.LUT R0, R0, 0xc, RZ, 0xc0, !PT ;  /* 0x0000000c00007812 */ /* 0x000fe400078ec0ff */
[----:B------:R-:W-:Y:S02]  /*2b40*/  LOP3.LUT R9, R9, R32, RZ, 0xfc, !PT ;  /* 0x0000002009097212 */ /* 0x000fe400078efcff */
[----:B------:R-:W-:Y:S02]  /*2b50*/  LOP3.LUT R15, R15, R38, RZ, 0xfc, !PT ;  /* 0x000000260f0f7212 */ /* 0x000fe400078efcff */
[----:B------:R-:W-:Y:S02]  /*2b60*/  LOP3.LUT R43, R44, R43, RZ, 0xfc, !PT ;  /* 0x0000002b2c2b7212 */ /* 0x000fe400078efcff */
[----:B------:R-:W-:-:S02]  /*2b70*/  LOP3.LUT R58, R58, R47, RZ, 0xfc, !PT ;  /* 0x0000002f3a3a7212 */ /* 0x000fc400078efcff */
[----:B------:R-:W-:Y:S02]  /*2b80*/  LOP3.LUT R12, R49, R12, RZ, 0xfc, !PT ;  /* 0x0000000c310c7212 */ /* 0x000fe400078efcff */
[----:B------:R-:W-:Y:S02]  /*2b90*/  LOP3.LUT R33, R33, R14, RZ, 0xfc, !PT ;  /* 0x0000000e21217212 */ /* 0x000fe400078efcff */
[-C--:B------:R-:W-:Y:S02]  /*2ba0*/  SHF.R.U32.HI R13, RZ, R0.reuse, R13 ;  /* 0x00000000ff0d7219 */ /* 0x080fe4000001160d */
[----:B------:R-:W-:Y:S02]  /*2bb0*/  SHF.R.U32.HI R14, RZ, R0, R31 ;  /* 0x00000000ff0e7219 */ /* 0x000fe4000001161f */
[----:B------:R-:W-:Y:S02]  /*2bc0*/  SEL R28, R36, R9, P2 ;  /* 0x00000009241c7207 */ /* 0x000fe40001000000 */
[----:B------:R-:W-:-:S02]  /*2bd0*/  SEL R30, R42, R15, P2 ;  /* 0x0000000f2a1e7207 */ /* 0x000fc40001000000 */
[----:B------:R-:W-:Y:S02]  /*2be0*/  SEL R32, R58, R43, P2 ;  /* 0x0000002b3a207207 */ /* 0x000fe40001000000 */
[----:B------:R-:W-:Y:S02]  /*2bf0*/  SEL R34, R33, R12, P2 ;  /* 0x0000000c21227207 */ /* 0x000fe40001000000 */
[----:B------:R-:W-:Y:S02]  /*2c00*/  SEL R9, R9, R36, P2 ;  /* 0x0000002409097207 */ /* 0x000fe40001000000 */
[----:B------:R-:W-:Y:S02]  /*2c10*/  SEL R15, R15, R42, P2 ;  /* 0x0000002a0f0f7207 */ /* 0x000fe40001000000 */
[----:B------:R-:W-:Y:S02]  /*2c20*/  LOP3.LUT R13, R13, 0xf, RZ, 0xc0, !PT ;  /* 0x0000000f0d0d7812 */ /* 0x000fe400078ec0ff */
[----:B------:R-:W-:-:S02]  /*2c30*/  LOP3.LUT R14, R14, 0xf, RZ, 0xc0, !PT ;  /* 0x0000000f0e0e7812 */ /* 0x000fc400078ec0ff */
[----:B------:R-:W-:Y:S01]  /*2c40*/  SEL R43, R43, R58, P2 ;  /* 0x0000003a2b2b7207 */ /* 0x000fe20001000000 */
[----:B------:R-:W-:Y:S01]  /*2c50*/  SHFL.IDX PT, R28, R28, R13, 0x1c1f ;  /* 0x001c1f0d1c1c7589 */ /* 0x000fe200000e0000 */
[----:B------:R-:W-:Y:S01]  /*2c60*/  SEL R33, R12, R33, P2 ;  /* 0x000000210c217207 */ /* 0x000fe20001000000 */
[----:B------:R-:W-:Y:S01]  /*2c70*/  FADD R12, R20, R25 ;  /* 0x00000019140c7221 */ /* 0x000fe20000000000 */
[----:B------:R-:W-:Y:S01]  /*2c80*/  SEL R10, R10, 0x7632, P2 ;  /* 0x000076320a0a7807 */ /* 0x000fe20001000000 */
[----:B------:R1:W2:Y:S04]  /*2c90*/  SHFL.IDX PT, R89, R9, R14, 0x1c1f ;  /* 0x001c1f0e09597589 */ /* 0x0002a800000e0000 */
[----:B------:R-:W-:Y:S04]  /*2ca0*/  SHFL.IDX PT, R30, R30, R13, 0x1c1f ;  /* 0x001c1f0d1e1e7589 */ /* 0x000fe800000e0000 */
[----:B------:R-:W3:Y:S01]  /*2cb0*/  SHFL.IDX PT, R15, R15, R14, 0x1c1f ;  /* 0x001c1f0e0f0f7589 */ /* 0x000ee200000e0000 */
[----:B-1----:R-:W-:-:S03]  /*2cc0*/  IMAD.MOV.U32 R9, RZ, RZ, 0x1054 ;  /* 0x00001054ff097424 */ /* 0x002fc600078e00ff */
[----:B------:R-:W-:Y:S02]  /*2cd0*/  SHFL.IDX PT, R32, R32, R13, 0x1c1f ;  /* 0x001c1f0d20207589 */ /* 0x000fe400000e0000 */
[----:B------:R-:W-:Y:S02]  /*2ce0*/  SEL R9, R9, 0x5410, P2 ;  /* 0x0000541009097807 */ /* 0x000fe40001000000 */
[----:B------:R-:W1:Y:S04]  /*2cf0*/  SHFL.IDX PT, R43, R43, R14, 0x1c1f ;  /* 0x001c1f0e2b2b7589 */ /* 0x000e6800000e0000 */
[----:B------:R-:W-:Y:S04]  /*2d00*/  SHFL.IDX PT, R34, R34, R13, 0x1c1f ;  /* 0x001c1f0d22227589 */ /* 0x000fe800000e0000 */
[----:B------:R-:W4:Y:S01]  /*2d10*/  SHFL.IDX PT, R33, R33, R14, 0x1c1f ;  /* 0x001c1f0e21217589 */ /* 0x000f2200000e0000 */
[----:B--2---:R-:W-:-:S02]  /*2d20*/  PRMT R88, R28, R9, R89 ;  /* 0x000000091c587216 */ /* 0x004fc40000000059 */
[-C--:B------:R-:W-:Y:S02]  /*2d30*/  PRMT R89, R28, R10.reuse, R89 ;  /* 0x0000000a1c597216 */ /* 0x080fe40000000059 */
[CCC-:B---3--:R-:W-:Y:S02]  /*2d40*/  PRMT R90, R30.reuse, R9.reuse, R15.reuse ;  /* 0x000000091e5a7216 */ /* 0x1c8fe4000000000f */
[-C--:B------:R-:W-:Y:S02]  /*2d50*/  PRMT R91, R30, R10.reuse, R15 ;  /* 0x0000000a1e5b7216 */ /* 0x080fe4000000000f */
[CCC-:B-1----:R-:W-:Y:S02]  /*2d60*/  PRMT R92, R32.reuse, R9.reuse, R43.reuse ;  /* 0x00000009205c7216 */ /* 0x1c2fe4000000002b */
[----:B------:R-:W-:Y:S02]  /*2d70*/  PRMT R93, R32, R10, R43 ;  /* 0x0000000a205d7216 */ /* 0x000fe4000000002b */
[----:B----4-:R-:W-:-:S02]  /*2d80*/  PRMT R94, R34, R9, R33 ;  /* 0x00000009225e7216 */ /* 0x010fc40000000021 */
[----:B------:R-:W-:Y:S01]  /*2d90*/  PRMT R95, R34, R10, R33 ;  /* 0x0000000a225f7216 */ /* 0x000fe20000000021 */
[----:B------:R-:W-:Y:S06]  /*2da0*/  @!P0 BRA `(.L_x_19) ;  /* 0x0000000000048947 */ /* 0x000fec0003800000 */
[----:B------:R-:W-:Y:S01]  /*2db0*/  BPT.TRAP 0x1 ;  /* 0x000000040000795c */ /* 0x000fe20000300000 */
.L_x_19:
[----:B------:R-:W1:Y:S02]  /*2dc0*/  SYNCS.PHASECHK.TRANS64.TRYWAIT P1, [UR36+0xe008], R8 ;  /* 0x00e00808ff0075a7 */ /* 0x000e640008020164 */
[----:B-1----:R-:W-:Y:S05]  /*2dd0*/  @!P1 BRA `(.L_x_20) ;  /* 0x0000007400549947 */ /* 0x002fea0003800000 */
.L_x_105:
[----:B------:R-:W-:Y:S01]  /*2de0*/  UIADD3 UR10, UR20, 0x200, URZ ;  /* 0x00000200140a7890 */ /* 0x000fe2000fffe03f */
[----:B------:R-:W-:Y:S01]  /*2df0*/  WARPGROUP.ARRIVE ;  /* 0x00000000000079c5 */ /* 0x000fe20000000000 */
[----:B------:R-:W-:-:S07]  /*2e00*/  UMOV UR11, 0x80000020 ;  /* 0x80000020000b7882 */ /* 0x000fce0000000000 */
[----:B------:R-:W-:Y:S01]  /*2e10*/  QGMMA.64x128x32.F32.E4M3.E4M3 R24, R88, gdesc[UR8], RZ, !UPT, gsb0 ;  /* 0x01e0000858187df3 */ /* 0x000fe2000c0008ff */
[----:B------:R-:W-:Y:S01]  /*2e20*/  UIADD3 UR10, UR20, 0x202, URZ ;  /* 0x00000202140a7890 */ /* 0x000fe2000fffe03f */
[----:B------:R-:W-:Y:S01]  /*2e30*/  UMOV UR11, 0x80000020 ;  /* 0x80000020000b7882 */ /* 0x000fe20000000000 */
[----:B------:R-:W-:Y:S02]  /*2e40*/  WARPGROUP.DEPBAR.LE gsb0, 0x0 ;  /* 0x00008000000079c5 */ /* 0x000fe40000010000 */
[----:B------:R-:W-:-:S07]  /*2e50*/  WARPGROUP.ARRIVE ;  /* 0x00000000000079c5 */ /* 0x000fce0000000000 */
[----:B------:R-:W-:Y:S03]  /*2e60*/  QGMMA.64x128x32.F32.E4M3.E4M3 R24, R92, gdesc[UR8], R24, gsb0 ;  /* 0x01e000085c187df3 */ /* 0x000fe60008000818 */
[----:B------:R-:W-:Y:S02]  /*2e70*/  WARPGROUP.DEPBAR.LE gsb0, 0x0 ;  /* 0x00008000000079c5 */ /* 0x000fe40000010000 */
[----:B------:R-:W-:Y:S05]  /*2e80*/  @!P0 BRA `(.L_x_21) ;  /* 0x0000000000048947 */ /* 0x000fea0003800000 */
[----:B------:R-:W-:Y:S01]  /*2e90*/  BPT.TRAP 0x1 ;  /* 0x000000040000795c */ /* 0x000fe20000300000 */
.L_x_21:
[----:B------:R-:W-:Y:S01]  /*2ea0*/  UISETP.GT.U32.AND UP0, UPT, UR6, 0x1, UPT ;  /* 0x000000010600788c */ /* 0x000fe2000bf04070 */
[----:B------:R-:W-:Y:S01]  /*2eb0*/  IMAD.MOV.U32 R16, RZ, RZ, RZ ;  /* 0x000000ffff107224 */ /* 0x000fe200078e00ff */
[----:B------:R-:W-:-:S04]  /*2ec0*/  UIADD3 UR7, UR36, 0xe028, URZ ;  /* 0x0000e02824077890 */ /* 0x000fc8000fffe03f */
[----:B------:R-:W-:Y:S01]  /*2ed0*/  PLOP3.LUT P1, PT, PT, PT, UP0, 0x80, 0x0 ;  /* 0x000000000000781c */ /* 0x000fe20003f2f008 */
[----:B------:R-:W-:-:S09]  /*2ee0*/  UPRMT UR7, URZ, 0x654, UR7 ;  /* 0x000006543f077896 */ /* 0x000fd20008000007 */
[----:B------:R-:W-:Y:S03]  /*2ef0*/  SYNCS.ARRIVE.TRANS64.RED.A1T0 RZ, [UR7], RZ ;  /* 0x000000ffffff79a7 */ /* 0x000fe60008100407 */
[----:B------:R-:W-:Y:S05]  /*2f00*/  @P1 BRA `(.L_x_22) ;  /* 0x0000000000041947 */ /* 0x000fea0003800000 */
[----:B------:R-:W-:Y:S01]  /*2f10*/  BPT.TRAP 0x1 ;  /* 0x000000040000795c */ /* 0x000fe20000300000 */
.L_x_22:
[----:B------:R-:W-:Y:S01]  /*2f20*/  ISETP.GE.AND P3, PT, R4, 0x4, PT ;  /* 0x000000040400780c */ /* 0x000fe20003f66270 */
[----:B------:R-:W-:Y:S01]  /*2f30*/  UMOV UR21, 0x1 ;  /* 0x0000000100157882 */ /* 0x000fe20000000000 */
[----:B------:R-:W-:Y:S01]  /*2f40*/  UMOV UR23, 0x2 ;  /* 0x0000000200177882 */ /* 0x000fe20000000000 */
[----:B------:R-:W-:Y:S02]  /*2f50*/  VIADD R6, R6, 0x40 ;  /* 0x0000004006067836 */ /* 0x000fe40000000000 */
[----:B-1----:R-:W-:-:S08]  /*2f60*/  VIADD R8, R4, 0xfffffffe ;  /* 0xfffffffe04087836 */ /* 0x002fd00000000000 */
[----:B------:R-:W-:Y:S05]  /*2f70*/  @!P3 BRA `(.L_x_23) ;  /* 0x000000200054b947 */ /* 0x000fea0003800000 */
[----:B------:R-:W-:Y:S01]  /*2f80*/  VIADD R15, R4, 0xfffffffd ;  /* 0xfffffffd040f7836 */ /* 0x000fe20000000000 */
[----:B------:R-:W-:Y:S01]  /*2f90*/  MOV R17, R5 ;  /* 0x0000000500117202 */ /* 0x000fe20000000f00 */
[----:B------:R-:W-:Y:S01]  /*2fa0*/  IMAD.MOV.U32 R19, RZ, RZ, R7 ;  /* 0x000000ffff137224 */ /* 0x000fe200078e0007 */
[----:B------:R-:W-:Y:S01]  /*2fb0*/  UMOV UR23, 0x2 ;  /* 0x0000000200177882 */ /* 0x000fe20000000000 */
[----:B------:R-:W-:Y:S01]  /*2fc0*/  IMAD.MOV.U32 R16, RZ, RZ, RZ ;  /* 0x000000ffff107224 */ /* 0x000fe200078e00ff */
[----:B------:R-:W-:Y:S01]  /*2fd0*/  UMOV UR21, 0x1 ;  /* 0x0000000100157882 */ /* 0x000fe20000000000 */
[----:B------:R-:W-:-:S05]  /*2fe0*/  ULDC UR24, c[0x0][0x604] ;  /* 0x0001810000187ab9 */ /* 0x000fca0000000800 */
.L_x_34:
[----:B------:R-:W-:Y:S01]  /*2ff0*/  PLOP3.LUT P4, PT, PT, PT, UP1, 0x80, 0x0 ;  /* 0x000000000000781c */ /* 0x000fe20003f8f018 */
[----:B------:R-:W-:-:S12]  /*3000*/  IMAD.MOV.U32 R8, RZ, RZ, R15 ;  /* 0x000000ffff087224 */ /* 0x000fd800078e000f */
[----:B------:R-:W-:Y:S05]  /*3010*/  @!P4 BRA `(.L_x_24) ;  /* 0x000000000004c947 */ /* 0x000fea0003800000 */
[----:B------:R-:W-:Y:S01]  /*3020*/  BPT.TRAP 0x1 ;  /* 0x000000040000795c */ /* 0x000fe20000300000 */
.L_x_24:
[----:B------:R-:W-:Y:S01]  /*3030*/  ULEA UR6, UR23, UR36, 0x3 ;  /* 0x0000002417067291 */ /* 0x000fe2000f8e183f */
[----:B------:R-:W-:-:S08]  /*3040*/  SHF.L.U32 R4, R16, 0x1f, RZ ;  /* 0x0000001f10047819 */ /* 0x000fd000000006ff */
[----:B------:R-:W1:Y:S02]  /*3050*/  SYNCS.PHASECHK.TRANS64.TRYWAIT P3, [UR6+0xe000], R4 ;  /* 0x00e00004ff0075a7 */ /* 0x000e640008060146 */
[----:B-1----:R-:W-:Y:S05]  /*3060*/  @!P3 BRA `(.L_x_25) ;  /* 0x0000007000c8b947 */ /* 0x002fea0003800000 */
.L_x_106:
[----:B------:R-:W-:Y:S01]  /*3070*/  ULEA UR6, UR23, UR20, 0x9 ;  /* 0x0000001417067291 */ /* 0x000fe2000f8e483f */
[----:B------:R-:W-:Y:S01]  /*3080*/  WARPGROUP.ARRIVE ;  /* 0x00000000000079c5 */ /* 0x000fe20000000000 */
[----:B------:R-:W-:Y:S01]  /*3090*/  UMOV UR7, 0x40000040 ;  /* 0x4000004000077882 */ /* 0x000fe20000000000 */
[----:B------:R-:W-:Y:S01]  /*30a0*/  UMOV UR11, 0x40000040 ;  /* 0x40000040000b7882 */ /* 0x000fe20000000000 */
[----:B------:R-:W-:Y:S02]  /*30b0*/  UIADD3 UR10, UR6, 0x2, URZ ;  /* 0x00000002060a7890 */ /* 0x000fe4000fffe03f */
[----:B------:R-:W-:Y:S01]  /*30c0*/  UIADD3 UR14, UR6, 0x4, URZ ;  /* 0x00000004060e7890 */ /* 0x000fe2000fffe03f */
[----:B------:R-:W-:Y:S02]  /*30d0*/  UMOV UR15, 0x40000040 ;  /* 0x40000040000f7882 */ /* 0x000fe40000000000 */
[----:B------:R-:W-:Y:S01]  /*30e0*/  QGMMA.64x64x32.F32.E4M3.E4M3 R88, gdesc[UR4], RZ, !UPT, gsb0 ;  /* 0x00e00000045879f3 */ /* 0x000fe2000c0008ff */
[----:B------:R-:W-:Y:S01]  /*30f0*/  UIADD3 UR18, UR6, 0x6, URZ ;  /* 0x0000000606127890 */ /* 0x000fe2000fffe03f */
[----:B------:R-:W-:Y:S01]  /*3100*/  UMOV UR19, 0x40000040 ;  /* 0x4000004000137882 */ /* 0x000fe20000000000 */
[----:B------:R-:W-:-:S04]  /*3110*/  UIADD3 UR23, UR23, 0x1, URZ ;  /* 0x0000000117177890 */ /* 0x000fc8000fffe03f */
[----:B------:R-:W-:-:S04]  /*3120*/  UISETP.NE.AND UP0, UPT, UR23, 0x5, UPT ;  /* 0x000000051700788c */ /* 0x000fc8000bf05270 */
[----:B------:R-:W-:Y:S02]  /*3130*/  USEL UR6, URZ, 0x1, UP0 ;  /* 0x000000013f067887 */ /* 0x000fe40008000000 */
[----:B------:R-:W-:-:S04]  /*3140*/  USEL UR23, UR23, URZ, UP0 ;  /* 0x0000003f17177287 */ /* 0x000fc80008000000 */
[----:B-1----:R-:W-:Y:S01]  /*3150*/  LOP3.LUT R4, R16, UR6, RZ, 0x3c, !PT ;  /* 0x0000000610047c12 */ /* 0x002fe2000f8e3cff */
[----:B------:R-:W-:Y:S02]  /*3160*/  WARPGROUP.DEPBAR.LE gsb0, 0x0 ;  /* 0x00008000000079c5 */ /* 0x000fe40000010000 */
[----:B------:R-:W-:-:S06]  /*3170*/  WARPGROUP.ARRIVE ;  /* 0x00000000000079c5 */ /* 0x000fcc0000000000 */
[----:B------:R-:W-:Y:S03]  /*3180*/  QGMMA.64x64x32.F32.E4M3.E4M3 R88, gdesc[UR8], R88, gsb0 ;  /* 0x00e00000085879f3 */ /* 0x000fe60008000858 */
[----:B------:R-:W-:Y:S02]  /*3190*/  WARPGROUP.DEPBAR.LE gsb0, 0x0 ;  /* 0x00008000000079c5 */ /* 0x000fe40000010000 */
[----:B------:R-:W-:-:S06]  /*31a0*/  WARPGROUP.ARRIVE ;  /* 0x00000000000079c5 */ /* 0x000fcc0000000000 */
[----:B------:R-:W-:Y:S03]  /*31b0*/  QGMMA.64x64x32.F32.E4M3.E4M3 R88, gdesc[UR12], R88, gsb0 ;  /* 0x00e000000c5879f3 */ /* 0x000fe60008000858 */
[----:B------:R-:W-:Y:S02]  /*31c0*/  WARPGROUP.DEPBAR.LE gsb0, 0x0 ;  /* 0x00008000000079c5 */ /* 0x000fe40000010000 */
[----:B------:R-:W-:-:S06]  /*31d0*/  WARPGROUP.ARRIVE ;  /* 0x00000000000079c5 */ /* 0x000fcc0000000000 */
[----:B------:R-:W-:Y:S03]  /*31e0*/  QGMMA.64x64x32.F32.E4M3.E4M3 R88, gdesc[UR16], R88, gsb0 ;  /* 0x00e00000105879f3 */ /* 0x000fe60008000858 */
[----:B------:R-:W-:Y:S02]  /*31f0*/  WARPGROUP.DEPBAR.LE gsb0, 0x0 ;  /* 0x00008000000079c5 */ /* 0x000fe40000010000 */
[----:B------:R-:W-:Y:S05]  /*3200*/  @!P4 BRA `(.L_x_26) ;  /* 0x000000000004c947 */ /* 0x000fea0003800000 */
[----:B------:R-:W-:Y:S01]  /*3210*/  BPT.TRAP 0x1 ;  /* 0x000000040000795c */ /* 0x000fe20000300000 */
.L_x_26:
[----:B------:R-:W-:Y:S01]  /*3220*/  FMNMX R14, R88, R17, !PT ;  /* 0x00000011580e7209 */ /* 0x000fe20007800000 */
[----:B------:R-:W-:Y:S01]  /*3230*/  ULEA UR6, UR23, UR36, 0x3 ;  /* 0x0000002417067291 */ /* 0x000fe2000f8e183f */
[----:B------:R-:W-:Y:S02]  /*3240*/  FMNMX R18, R90, R19, !PT ;  /* 0x000000135a127209 */ /* 0x000fe40007800000 */
[----:B------:R-:W-:Y:S02]  /*3250*/  FMNMX R5, R89, R14, !PT ;  /* 0x0000000e59057209 */ /* 0x000fe40007800000 */
[----:B------:R-:W-:Y:S02]  /*3260*/  FMNMX R15, R91, R18, !PT ;  /* 0x000000125b0f7209 */ /* 0x000fe40007800000 */
[----:B------:R-:W-:-:S04]  /*3270*/  FMNMX R14, R92, R5, !PT ;  /* 0x000000055c0e7209 */ /* 0x000fc80007800000 */
        /* <DEDUP_REMOVED lines=12> */
[----:B------:R-:W-:-:S05]  /*3340*/  FMNMX R14, R117, R14, !PT ;  /* 0x0000000e750e7209 */ /* 0x000fca0007800000 */
[----:B------:R-:W1:Y:S02]  /*3350*/  SHFL.BFLY PT, R5, R14, 0x1, 0x1f ;  /* 0x0c201f000e057f89 */ /* 0x000e6400000e0000 */
[----:B-1----:R-:W-:Y:S02]  /*3360*/  FMNMX R7, R14, R5, !PT ;  /* 0x000000050e077209 */ /* 0x002fe40007800000 */
[----:B------:R-:W-:-:S03]  /*3370*/  FMNMX R14, R94, R15, !PT ;  /* 0x0000000f5e0e7209 */ /* 0x000fc60007800000 */
[----:B------:R-:W1:Y:S02]  /*3380*/  SHFL.BFLY PT, R16, R7, 0x2, 0x1f ;  /* 0x0c401f0007107f89 */ /* 0x000e6400000e0000 */
[----:B-1----:R-:W-:Y:S02]  /*3390*/  FMNMX R5, R7, R16, !PT ;  /* 0x0000001007057209 */ /* 0x002fe40007800000 */
[----:B------:R-:W-:Y:S02]  /*33a0*/  FMNMX R7, R95, R14, !PT ;  /* 0x0000000e5f077209 */ /* 0x000fe40007800000 */
[C---:B------:R-:W-:Y:S02]  /*33b0*/  FSETP.NEU.AND P3, PT, R5.reuse, -INF , PT ;  /* 0xff8000000500780b */ /* 0x040fe40003f6d000 */
[----:B------:R-:W-:Y:S02]  /*33c0*/  FMNMX R14, R98, R7, !PT ;  /* 0x00000007620e7209 */ /* 0x000fe40007800000 */
[----:B------:R-:W-:-:S02]  /*33d0*/  FSEL R16, R5, RZ, P3 ;  /* 0x000000ff05107208 */ /* 0x000fc40001800000 */
[----:B------:R-:W-:-:S03]  /*33e0*/  FMNMX R7, R99, R14, !PT ;  /* 0x0000000e63077209 */ /* 0x000fc60007800000 */
[----:B------:R-:W-:Y:S01]  /*33f0*/  FMUL R13, R16, UR24 ;  /* 0x00000018100d7c20 */ /* 0x000fe20008400000 */
[----:B------:R-:W-:Y:S01]  /*3400*/  FMNMX R14, R102, R7, !PT ;  /* 0x00000007660e7209 */ /* 0x000fe20007800000 */
[----:B------:R-:W-:-:S02]  /*3410*/  FADD R16, -R16, R17 ;  /* 0x0000001110107221 */ /* 0x000fc40000000100 */
[--C-:B------:R-:W-:Y:S01]  /*3420*/  FFMA R92, R92, UR24, -R13.reuse ;  /* 0x000000185c5c7c23 */ /* 0x100fe2000800080d */
[----:B------:R-:W-:-:S01]  /*3430*/  FFMA R88, R88, UR24, -R13 ;  /* 0x0000001858587c23 */ /* 0x000fc2000800080d */
[--C-:B------:R-:W-:Y:S01]  /*3440*/  FFMA R93, R93, UR24, -R13.reuse ;  /* 0x000000185d5d7c23 */ /* 0x100fe2000800080d */
[----:B------:R-:W-:-:S01]  /*3450*/  FFMA R89, R89, UR24, -R13 ;  /* 0x0000001859597c23 */ /* 0x000fc2000800080d */
[----:B------:R-:W-:Y:S01]  /*3460*/  FMNMX R7, R103, R14, !PT ;  /* 0x0000000e67077209 */ /* 0x000fe20007800000 */
[----:B------:R-:W-:-:S01]  /*3470*/  FFMA R100, R100, UR24, -R13 ;  /* 0x0000001864647c23 */ /* 0x000fc2000800080d */
[----:B------:R-:W-:Y:S01]  /*3480*/  FSETP.GEU.AND P3, PT, R92, -126, PT ;  /* 0xc2fc00005c00780b */ /* 0x000fe20003f6e000 */
[----:B------:R-:W-:-:S01]  /*3490*/  FFMA R96, R96, UR24, -R13 ;  /* 0x0000001860607c23 */ /* 0x000fc2000800080d */
[----:B------:R-:W-:Y:S01]  /*34a0*/  FSETP.GEU.AND P5, PT, R88, -126, PT ;  /* 0xc2fc00005800780b */ /* 0x000fe20003fae000 */
[----:B------:R-:W-:-:S01]  /*34b0*/  FFMA R101, R101, UR24, -R13 ;  /* 0x0000001865657c23 */ /* 0x000fc2000800080d */
[----:B------:R-:W-:Y:S01]  /*34c0*/  FSETP.GEU.AND P4, PT, R93, -126, PT ;  /* 0xc2fc00005d00780b */ /* 0x000fe20003f8e000 */
[----:B------:R-:W-:-:S01]  /*34d0*/  FFMA R97, R97, UR24, -R13 ;  /* 0x0000001861617c23 */ /* 0x000fc2000800080d */
[----:B------:R-:W-:Y:S01]  /*34e0*/  FSETP.GEU.AND P6, PT, R89, -126, PT ;  /* 0xc2fc00005900780b */ /* 0x000fe20003fce000 */
[----:B------:R-:W-:-:S01]  /*34f0*/  FFMA R108, R108, UR24, -R13 ;  /* 0x000000186c6c7c23 */ /* 0x000fc2000800080d */
[----:B------:R-:W-:Y:S01]  /*3500*/  FMNMX R14, R106, R7, !PT ;  /* 0x000000076a0e7209 */ /* 0x000fe20007800000 */
[----:B------:R-:W-:-:S01]  /*3510*/  FFMA R104, R104, UR24, -R13 ;  /* 0x0000001868687c23 */ /* 0x000fc2000800080d */
[--C-:B------:R-:W-:Y:S01]  /*3520*/  FFMA R109, R109, UR24, -R13.reuse ;  /* 0x000000186d6d7c23 */ /* 0x100fe2000800080d */
[----:B------:R-:W-:-:S01]  /*3530*/  FFMA R105, R105, UR24, -R13 ;  /* 0x0000001869697c23 */ /* 0x000fc2000800080d */
[----:B------:R-:W-:Y:S01]  /*3540*/  FMNMX R7, R107, R14, !PT ;  /* 0x0000000e6b077209 */ /* 0x000fe20007800000 */
[----:B------:R-:W-:Y:S01]  /*3550*/  @!P3 FMUL R92, R92, 0.5 ;  /* 0x3f0000005c5cb820 */ /* 0x000fe20000400000 */
[--C-:B------:R-:W-:Y:S01]  /*3560*/  FFMA R116, R116, UR24, -R13.reuse ;  /* 0x0000001874747c23 */ /* 0x100fe2000800080d */
[----:B------:R-:W-:Y:S01]  /*3570*/  @!P5 FMUL R88, R88, 0.5 ;  /* 0x3f0000005858d820 */ /* 0x000fe20000400000 */
[----:B------:R-:W-:Y:S01]  /*3580*/  FMNMX R14, R110, R7, !PT ;  /* 0x000000076e0e7209 */ /* 0x000fe20007800000 */
[----:B------:R-:W-:Y:S01]  /*3590*/  @!P4 FMUL R93, R93, 0.5 ;  /* 0x3f0000005d5dc820 */ /* 0x000fe20000400000 */
[--C-:B------:R-:W-:Y:S01]  /*35a0*/  FFMA R112, R112, UR24, -R13.reuse ;  /* 0x0000001870707c23 */ /* 0x100fe2000800080d */
[----:B------:R-:W1:Y:S01]  /*35b0*/  MUFU.EX2 R92, R92 ;  /* 0x0000005c005c7308 */ /* 0x000e620000000800 */
[----:B------:R-:W-:Y:S01]  /*35c0*/  @!P6 FMUL R89, R89, 0.5 ;  /* 0x3f0000005959e820 */ /* 0x000fe20000400000 */
[----:B------:R-:W-:Y:S01]  /*35d0*/  FMNMX R7, R111, R14, !PT ;  /* 0x0000000e6f077209 */ /* 0x000fe20007800000 */
[----:B------:R-:W-:-:S01]  /*35e0*/  FFMA R113, R113, UR24, -R13 ;  /* 0x0000001871717c23 */ /* 0x000fc2000800080d */
[----:B------:R-:W-:Y:S01]  /*35f0*/  FFMA R13, R117, UR24, -R13 ;  /* 0x00000018750d7c23 */ /* 0x000fe2000800080d */
[----:B------:R-:W-:Y:S01]  /*3600*/  FMUL R16, R16, UR24 ;  /* 0x0000001810107c20 */ /* 0x000fe20008400000 */
[----:B------:R-:W-:-:S02]  /*3610*/  FMNMX R14, R114, R7, !PT ;  /* 0x00000007720e7209 */ /* 0x000fc40007800000 */
[----:B------:R-:W2:Y:S02]  /*3620*/  MUFU.EX2 R88, R88 ;  /* 0x0000005800587308 */ /* 0x000ea40000000800 */
[----:B------:R-:W-:-:S04]  /*3630*/  FMNMX R7, R115, R14, !PT ;  /* 0x0000000e73077209 */ /* 0x000fc80007800000 */
[----:B------:R-:W-:Y:S02]  /*3640*/  FMNMX R14, R118, R7, !PT ;  /* 0x00000007760e7209 */ /* 0x000fe40007800000 */
[----:B------:R-:W3:Y:S01]  /*3650*/  MUFU.EX2 R93, R93 ;  /* 0x0000005d005d7308 */ /* 0x000ee20000000800 */
[----:B-1----:R-:W-:Y:S01]  /*3660*/  @!P3 FMUL R92, R92, R92 ;  /* 0x0000005c5c5cb220 */ /* 0x002fe20000400000 */
[----:B------:R-:W-:Y:S02]  /*3670*/  FSETP.GEU.AND P3, PT, R100, -126, PT ;  /* 0xc2fc00006400780b */ /* 0x000fe40003f6e000 */
[----:B------:R-:W-:-:S04]  /*3680*/  FMNMX R14, R119, R14, !PT ;  /* 0x0000000e770e7209 */ /* 0x000fc80007800000 */
[----:B------:R-:W1:Y:S01]  /*3690*/  MUFU.EX2 R89, R89 ;  /* 0x0000005900597308 */ /* 0x000e620000000800 */
[----:B--2---:R-:W-:Y:S01]  /*36a0*/  @!P5 FMUL R88, R88, R88 ;  /* 0x000000585858d220 */ /* 0x004fe20000400000 */
[----:B------:R-:W-:Y:S01]  /*36b0*/  FSETP.GEU.AND P5, PT, R96, -126, PT ;  /* 0xc2fc00006000780b */ /* 0x000fe20003fae000 */
[----:B------:R-:W2:Y:S04]  /*36c0*/  SHFL.BFLY PT, R7, R14, 0x1, 0x1f ;  /* 0x0c201f000e077f89 */ /* 0x000ea800000e0000 */
[----:B------:R-:W-:Y:S01]  /*36d0*/  @!P3 FMUL R100, R100, 0.5 ;  /* 0x3f0000006464b820 */ /* 0x000fe20000400000 */
[----:B---3--:R-:W-:Y:S01]  /*36e0*/  @!P4 FMUL R93, R93, R93 ;  /* 0x0000005d5d5dc220 */ /* 0x008fe20000400000 */
[----:B------:R-:W-:-:S04]  /*36f0*/  FSETP.GEU.AND P4, PT, R101, -126, PT ;  /* 0xc2fc00006500780b */ /* 0x000fc80003f8e000 */
[----:B------:R-:W3:Y:S02]  /*3700*/  MUFU.EX2 R100, R100 ;  /* 0x0000006400647308 */ /* 0x000ee40000000800 */
[----:B------:R-:W-:Y:S01]  /*3710*/  @!P5 FMUL R96, R96, 0.5 ;  /* 0x3f0000006060d820 */ /* 0x000fe20000400000 */
[----:B-1----:R-:W-:Y:S01]  /*3720*/  @!P6 FMUL R89, R89, R89 ;  /* 0x000000595959e220 */ /* 0x002fe20000400000 */
[----:B------:R-:W-:-:S04]  /*3730*/  FSETP.GEU.AND P6, PT, R97, -126, PT ;  /* 0xc2fc00006100780b */ /* 0x000fc80003fce000 */
[----:B------:R-:W1:Y:S01]  /*3740*/  MUFU.EX2 R96, R96 ;  /* 0x0000006000607308 */ /* 0x000e620000000800 */
[----:B------:R-:W-:Y:S01]  /*3750*/  @!P4 FMUL R101, R101, 0.5 ;  /* 0x3f0000006565c820 */ /* 0x000fe20000400000 */
[----:B--2---:R-:W-:-:S06]  /*3760*/  FMNMX R7, R14, R7, !PT ;  /* 0x000000070e077209 */ /* 0x004fcc0007800000 */
[----:B------:R-:W2:Y:S01]  /*3770*/  MUFU.EX2 R101, R101 ;  /* 0x0000006500657308 */ /* 0x000ea20000000800 */
[----:B---3--:R-:W-:Y:S01]  /*3780*/  @!P3 FMUL R100, R100, R100 ;  /* 0x000000646464b220 */ /* 0x008fe20000400000 */
[----:B------:R-:W-:Y:S01]  /*3790*/  FSETP.GEU.AND P3, PT, R108, -126, PT ;  /* 0xc2fc00006c00780b */ /* 0x000fe20003f6e000 */
[----:B------:R-:W-:Y:S01]  /*37a0*/  @!P6 FMUL R97, R97, 0.5 ;  /* 0x3f0000006161e820 */ /* 0x000fe20000400000 */
[----:B------:R-:W3:Y:S05]  /*37b0*/  SHFL.BFLY PT, R14, R7, 0x2, 0x1f ;  /* 0x0c401f00070e7f89 */ /* 0x000eea00000e0000 */
[----:B------:R-:W4:Y:S01]  /*37c0*/  MUFU.EX2 R97, R97 ;  /* 0x0000006100617308 */ /* 0x000f220000000800 */
[----:B-1----:R-:W-:Y:S01]  /*37d0*/  @!P5 FMUL R96, R96, R96 ;  /* 0x000000606060d220 */ /* 0x002fe20000400000 */
[----:B------:R-:W-:-:S04]  /*37e0*/  FSETP.GEU.AND P5, PT, R104, -126, PT ;  /* 0xc2fc00006800780b */ /* 0x000fc80003fae000 */
[----:B------:R-:W-:Y:S01]  /*37f0*/  @!P3 FMUL R108, R108, 0.5 ;  /* 0x3f0000006c6cb820 */ /* 0x000fe20000400000 */
[----:B--2---:R-:W-:Y:S01]  /*3800*/  @!P4 FMUL R101, R101, R101 ;  /* 0x000000656565c220 */ /* 0x004fe20000400000 */
[----:B------:R-:W-:Y:S02]  /*3810*/  FSETP.GEU.AND P4, PT, R109, -126, PT ;  /* 0xc2fc00006d00780b */ /* 0x000fe40003f8e000 */
[----:B------:R-:W1:Y:S05]  /*3820*/  MUFU.EX2 R21, R108 ;  /* 0x0000006c00157308 */ /* 0x000e6a0000000800 */
[----:B------:R-:W-:Y:S01]  /*3830*/  @!P5 FMUL R104, R104, 0.5 ;  /* 0x3f0000006868d820 */ /* 0x000fe20000400000 */
[----:B----4-:R-:W-:Y:S01]  /*3840*/  @!P6 FMUL R97, R97, R97 ;  /* 0x000000616161e220 */ /* 0x010fe20000400000 */
[----:B------:R-:W-:-:S02]  /*3850*/  FSETP.GEU.AND P6, PT, R105, -126, PT ;  /* 0xc2fc00006900780b */ /* 0x000fc40003fce000 */
[----:B------:R-:W2:Y:S01]  /*3860*/  MUFU.EX2 R15, R104 ;  /* 0x00000068000f7308 */ /* 0x000ea20000000800 */
[----:B---3--:R-:W-:Y:S01]  /*3870*/  FMNMX R7, R7, R14, !PT ;  /* 0x0000000e07077209 */ /* 0x008fe20007800000 */
[----:B------:R-:W-:-:S06]  /*3880*/  @!P4 FMUL R109, R109, 0.5 ;  /* 0x3f0000006d6dc820 */ /* 0x000fcc0000400000 */
[----:B------:R-:W3:Y:S01]  /*3890*/  MUFU.EX2 R20, R109 ;  /* 0x0000006d00147308 */ /* 0x000ee20000000800 */
[----:B-1----:R-:W-:Y:S01]  /*38a0*/  @!P3 FMUL R21, R21, R21 ;  /* 0x000000151515b220 */ /* 0x002fe20000400000 */
[----:B------:R-:W-:Y:S01]  /*38b0*/  FSETP.GEU.AND P3, PT, R116, -126, PT ;  /* 0xc2fc00007400780b */ /* 0x000fe20003f6e000 */
[----:B------:R-:W-:-:S05]  /*38c0*/  @!P6 FMUL R105, R105, 0.5 ;  /* 0x3f0000006969e820 */ /* 0x000fca0000400000 */
[----:B------:R-:W1:Y:S01]  /*38d0*/  MUFU.EX2 R18, R105 ;  /* 0x0000006900127308 */ /* 0x000e620000000800 */
[----:B--2---:R-:W-:Y:S01]  /*38e0*/  @!P5 FMUL R15, R15, R15 ;  /* 0x0000000f0f0fd220 */ /* 0x004fe20000400000 */
[----:B------:R-:W-:-:S03]  /*38f0*/  FSETP.GEU.AND P5, PT, R112, -126, PT ;  /* 0xc2fc00007000780b */ /* 0x000fc60003fae000 */
[----:B------:R-:W-:Y:S01]  /*3900*/  FADD R17, R88, R15 ;  /* 0x0000000f58117221 */ /* 0x000fe20000000000 */
[----:B------:R-:W-:Y:S01]  /*3910*/  F2FP.SATFINITE.E4M3.F32.PACK_AB_MERGE_C R15, RZ, R15, RZ ;  /* 0x0000000fff0f723e */ /* 0x000fe200048070ff */
[----:B------:R-:W-:Y:S01]  /*3920*/  @!P3 FMUL R116, R116, 0.5 ;  /* 0x3f0000007474b820 */ /* 0x000fe20000400000 */
[----:B------:R-:W-:Y:S01]  /*3930*/  F2FP.SATFINITE.E4M3.F32.PACK_AB_MERGE_C R88, RZ, R88, RZ ;  /* 0x00000058ff58723e */ /* 0x000fe200048070ff */
[----:B---3--:R-:W-:Y:S01]  /*3940*/  @!P4 FMUL R20, R20, R20 ;  /* 0x000000141414c220 */ /* 0x008fe20000400000 */
[----:B------:R-:W-:Y:S01]  /*3950*/  FSETP.NEU.AND P4, PT, R7, -INF , PT ;  /* 0xff8000000700780b */ /* 0x000fe20003f8d000 */
[----:B------:R-:W2:Y:S01]  /*3960*/  MUFU.EX2 R105, R116 ;  /* 0x0000007400697308 */ /* 0x000ea20000000800 */
[----:B------:R-:W-:Y:S02]  /*3970*/  LOP3.LUT R15, R15, 0xff, RZ, 0xc0, !PT ;  /* 0x000000ff0f0f7812 */ /* 0x000fe400078ec0ff */
[----:B------:R-:W-:Y:S01]  /*3980*/  FSEL R104, R7, RZ, P4 ;  /* 0x000000ff07687208 */ /* 0x000fe20002000000 */
[----:B------:R-:W-:Y:S01]  /*3990*/  @!P5 FMUL R112, R112, 0.5 ;  /* 0x3f0000007070d820 */ /* 0x000fe20000400000 */
[----:B------:R-:W-:Y:S01]  /*39a0*/  FSETP.GEU.AND P4, PT, R13, -126, PT ;  /* 0xc2fc00000d00780b */ /* 0x000fe20003f8e000 */
[----:B-1----:R-:W-:Y:S01]  /*39b0*/  @!P6 FMUL R18, R18, R18 ;  /* 0x000000121212e220 */ /* 0x002fe20000400000 */
[----:B------:R-:W-:Y:S01]  /*39c0*/  FSETP.GEU.AND P6, PT, R113, -126, PT ;  /* 0xc2fc00007100780b */ /* 0x000fe20003fce000 */
[C---:B------:R-:W-:Y:S01]  /*39d0*/  FMUL R108, R104.reuse, UR24 ;  /* 0x00000018686c7c20 */ /* 0x040fe20008400000 */
[----:B------:R-:W1:Y:S01]  /*39e0*/  MUFU.EX2 R23, R112 ;  /* 0x0000007000177308 */ /* 0x000e620000000800 */
[----:B------:R-:W-:-:S01]  /*39f0*/  FADD R117, -R104, R19 ;  /* 0x0000001368757221 */ /* 0x000fc20000000100 */
[----:B------:R-:W-:Y:S01]  /*3a00*/  FADD R19, R89, R18 ;  /* 0x0000001259137221 */ /* 0x000fe20000000000 */
[----:B------:R-:W-:-:S01]  /*3a10*/  FFMA R94, R94, UR24, -R108 ;  /* 0x000000185e5e7c23 */ /* 0x000fc2000800086c */
[--C-:B------:R-:W-:Y:S01]  /*3a20*/  FFMA R14, R90, UR24, -R108.reuse ;  /* 0x000000185a0e7c23 */ /* 0x100fe2000800086c */
[----:B------:R-:W-:-:S01]  /*3a30*/  FFMA R95, R95, UR24, -R108 ;  /* 0x000000185f5f7c23 */ /* 0x000fc2000800086c */
[--C-:B------:R-:W-:Y:S01]  /*3a40*/  FFMA R91, R91, UR24, -R108.reuse ;  /* 0x000000185b5b7c23 */ /* 0x100fe2000800086c */
[----:B------:R-:W-:-:S01]  /*3a50*/  FFMA R102, R102, UR24, -R108 ;  /* 0x0000001866667c23 */ /* 0x000fc2000800086c */
[----:B--2---:R-:W-:Y:S01]  /*3a60*/  @!P3 FMUL R105, R105, R105 ;  /* 0x000000696969b220 */ /* 0x004fe20000400000 */
[----:B------:R-:W-:Y:S01]  /*3a70*/  FSETP.GEU.AND P3, PT, R94, -126, PT ;  /* 0xc2fc00005e00780b */ /* 0x000fe20003f6e000 */
[----:B------:R-:W-:Y:S01]  /*3a80*/  @!P4 FMUL R13, R13, 0.5 ;  /* 0x3f0000000d0dc820 */ /* 0x000fe20000400000 */
[----:B------:R-:W-:Y:S01]  /*3a90*/  @!P6 FMUL R113, R113, 0.5 ;  /* 0x3f0000007171e820 */ /* 0x000fe20000400000 */
[--C-:B------:R-:W-:Y:S01]  /*3aa0*/  FFMA R98, R98, UR24, -R108.reuse ;  /* 0x0000001862627c23 */ /* 0x100fe2000800086c */
[----:B------:R-:W-:-:S01]  /*3ab0*/  FFMA R107, R107, UR24, -R108 ;  /* 0x000000186b6b7c23 */ /* 0x000fc2000800086c */
[----:B------:R-:W2:Y:S01]  /*3ac0*/  MUFU.EX2 R90, R13 ;  /* 0x0000000d005a7308 */ /* 0x000ea20000000800 */
[----:B------:R-:W-:-:S01]  /*3ad0*/  FFMA R119, R119, UR24, -R108 ;  /* 0x0000001877777c23 */ /* 0x000fc2000800086c */
[----:B------:R-:W-:Y:S01]  /*3ae0*/  FFMA R115, R115, UR24, -R108 ;  /* 0x0000001873737c23 */ /* 0x000fe2000800086c */
[----:B-1----:R-:W-:Y:S01]  /*3af0*/  @!P5 FMUL R23, R23, R23 ;  /* 0x000000171717d220 */ /* 0x002fe20000400000 */
[----:B------:R-:W-:Y:S01]  /*3b00*/  FSETP.GEU.AND P5, PT, R14, -126, PT ;  /* 0xc2fc00000e00780b */ /* 0x000fe20003fae000 */
[----:B------:R-:W-:-:S01]  /*3b10*/  FADD R104, R100, R105 ;  /* 0x0000006964687221 */ /* 0x000fc20000000000 */
[----:B------:R-:W-:Y:S01]  /*3b20*/  F2FP.SATFINITE.E4M3.F32.PACK_AB_MERGE_C R18, RZ, R18, RZ ;  /* 0x00000012ff12723e */ /* 0x000fe200048070ff */
[----:B------:R-:W-:Y:S01]  /*3b30*/  FMUL R117, R117, UR24 ;  /* 0x0000001875757c20 */ /* 0x000fe20008400000 */
[----:B------:R-:W1:Y:S01]  /*3b40*/  MUFU.EX2 R22, R113 ;  /* 0x0000007100167308 */ /* 0x000e620000000800 */
[----:B------:R-:W-:Y:S01]  /*3b50*/  @!P3 FMUL R94, R94, 0.5 ;  /* 0x3f0000005e5eb820 */ /* 0x000fe20000400000 */
[----:B------:R-:W-:-:S02]  /*3b60*/  LOP3.LUT R18, R18, 0xffff, RZ, 0xc0, !PT ;  /* 0x0000ffff12127812 */ /* 0x000fc400078ec0ff */
[----:B------:R-:W-:Y:S02]  /*3b70*/  F2FP.SATFINITE.E4M3.F32.PACK_AB_MERGE_C R89, RZ, R89, RZ ;  /* 0x00000059ff59723e */ /* 0x000fe400048070ff */
[----:B------:R-:W-:Y:S02]  /*3b80*/  PRMT R18, R18, 0x7604, R15 ;  /* 0x0000760412127816 */ /* 0x000fe4000000000f */
[----:B------:R3:W4:Y:S01]  /*3b90*/  MUFU.EX2 R112, R94 ;  /* 0x0000005e00707308 */ /* 0x0007220000000800 */
[----:B--2---:R-:W-:Y:S01]  /*3ba0*/  @!P4 FMUL R90, R90, R90 ;  /* 0x0000005a5a5ac220 */ /* 0x004fe20000400000 */
[----:B------:R-:W-:Y:S01]  /*3bb0*/  @!P5 FMUL R14, R14, 0.5 ;  /* 0x3f0000000e0ed820 */ /* 0x000fe20000400000 */
[----:B------:R-:W-:Y:S02]  /*3bc0*/  FSETP.GEU.AND P4, PT, R95, -126, PT ;  /* 0xc2fc00005f00780b */ /* 0x000fe40003f8e000 */
[----:B------:R-:W-:Y:S02]  /*3bd0*/  LOP3.LUT R88, R88, 0xff, RZ, 0xc0, !PT ;  /* 0x000000ff58587812 */ /* 0x000fe400078ec0ff */
[----:B------:R-:W-:Y:S01]  /*3be0*/  LOP3.LUT R89, R89, 0xffff, RZ, 0xc0, !PT ;  /* 0x0000ffff59597812 */ /* 0x000fe200078ec0ff */
[----:B------:R2:W5:Y:S01]  /*3bf0*/  MUFU.EX2 R109, R14 ;  /* 0x0000000e006d7308 */ /* 0x0005620000000800 */
[----:B-1----:R-:W-:Y:S01]  /*3c00*/  @!P6 FMUL R22, R22, R22 ;  /* 0x000000161616e220 */ /* 0x002fe20000400000 */
[----:B------:R-:W-:Y:S01]  /*3c10*/  FSETP.GEU.AND P6, PT, R91, -126, PT ;  /* 0xc2fc00005b00780b */ /* 0x000fe20003fce000 */
[----:B---3--:R-:W-:-:S01]  /*3c20*/  FFMA R94, R106, UR24, -R108 ;  /* 0x000000186a5e7c23 */ /* 0x008fc2000800086c */
[----:B------:R-:W-:Y:S01]  /*3c30*/  PRMT R88, R89, 0x7604, R88 ;  /* 0x0000760459587816 */ /* 0x000fe20000000058 */
[----:B------:R-:W-:Y:S01]  /*3c40*/  IMAD.MOV.U32 R89, RZ, RZ, 0x2130 ;  /* 0x00002130ff597424 */ /* 0x000fe200078e00ff */
[----:B------:R-:W-:-:S02]  /*3c50*/  F2FP.SATFINITE.E4M3.F32.PACK_AB_MERGE_C R100, RZ, R100, RZ ;  /* 0x00000064ff64723e */ /* 0x000fc400048070ff */
[----:B------:R-:W-:Y:S01]  /*3c60*/  @!P4 FMUL R95, R95, 0.5 ;  /* 0x3f0000005f5fc820 */ /* 0x000fe20000400000 */
[----:B----4-:R-:W-:Y:S01]  /*3c70*/  @!P3 FMUL R112, R112, R112 ;  /* 0x000000707070b220 */ /* 0x010fe20000400000 */
[----:B------:R-:W-:Y:S01]  /*3c80*/  FSETP.GEU.AND P3, PT, R102, -126, PT ;  /* 0xc2fc00006600780b */ /* 0x000fe20003f6e000 */
[----:B--2---:R-:W-:Y:S01]  /*3c90*/  FFMA R14, R99, UR24, -R108 ;  /* 0x00000018630e7c23 */ /* 0x004fe2000800086c */
[----:B------:R1:W2:Y:S01]  /*3ca0*/  MUFU.EX2 R113, R95 ;  /* 0x0000005f00717308 */ /* 0x0002a20000000800 */
[----:B------:R-:W-:Y:S02]  /*3cb0*/  F2FP.SATFINITE.E4M3.F32.PACK_AB_MERGE_C R105, RZ, R105, RZ ;  /* 0x00000069ff69723e */ /* 0x000fe400048070ff */
[----:B------:R-:W-:Y:S01]  /*3cc0*/  @!P6 FMUL R91, R91, 0.5 ;  /* 0x3f0000005b5be820 */ /* 0x000fe20000400000 */
[----:B------:R-:W-:Y:S01]  /*3cd0*/  LOP3.LUT R100, R100, 0xff, RZ, 0xc0, !PT ;  /* 0x000000ff64647812 */ /* 0x000fe200078ec0ff */
[----:B-----5:R-:W-:Y:S01]  /*3ce0*/  @!P5 FMUL R109, R109, R109 ;  /* 0x0000006d6d6dd220 */ /* 0x020fe20000400000 */
[----:B------:R-:W-:-:S02]  /*3cf0*/  FSETP.GEU.AND P5, PT, R98, -126, PT ;  /* 0xc2fc00006200780b */ /* 0x000fc40003fae000 */
[----:B------:R3:W4:Y:S01]  /*3d00*/  MUFU.EX2 R13, R91 ;  /* 0x0000005b000d7308 */ /* 0x0007220000000800 */
[----:B-1----:R-:W-:-:S01]  /*3d10*/  FFMA R95, R110, UR24, -R108 ;  /* 0x000000186e5f7c23 */ /* 0x002fc2000800086c */
[----:B------:R-:W-:Y:S01]  /*3d20*/  LOP3.LUT R105, R105, 0xff, RZ, 0xc0, !PT ;  /* 0x000000ff69697812 */ /* 0x000fe200078ec0ff */
[----:B------:R-:W-:Y:S01]  /*3d30*/  @!P3 FMUL R102, R102, 0.5 ;  /* 0x3f0000006666b820 */ /* 0x000fe20000400000 */
[----:B------:R-:W-:-:S04]  /*3d40*/  SHF.R.U32.HI R89, RZ, R0, R89 ;  /* 0x00000000ff597219 */ /* 0x000fc80000011659 */
[----:B------:R1:W5:Y:S01]  /*3d50*/  MUFU.EX2 R116, R102 ;  /* 0x0000006600747308 */ /* 0x0003620000000800 */
[----:B---3--:R-:W-:-:S01]  /*3d60*/  FFMA R91, R103, UR24, -R108 ;  /* 0x00000018675b7c23 */ /* 0x008fc2000800086c */
[----:B--2---:R-:W-:Y:S01]  /*3d70*/  @!P4 FMUL R113, R113, R113 ;  /* 0x000000717171c220 */ /* 0x004fe20000400000 */
[----:B------:R-:W-:-:S03]  /*3d80*/  @!P5 FMUL R98, R98, 0.5 ;  /* 0x3f0000006262d820 */ /* 0x000fc60000400000 */
[----:B------:R-:W-:Y:S02]  /*3d90*/  FSETP.GEU.AND P4, PT, R91, -126, PT ;  /* 0xc2fc00005b00780b */ /* 0x000fe40003f8e000 */
[----:B------:R2:W3:Y:S01]  /*3da0*/  MUFU.EX2 R99, R98 ;  /* 0x0000006200637308 */ /* 0x0004e20000000800 */
[----:B----4-:R-:W-:Y:S01]  /*3db0*/  @!P6 FMUL R13, R13, R13 ;  /* 0x0000000d0d0de220 */ /* 0x010fe20000400000 */
[----:B------:R-:W-:Y:S01]  /*3dc0*/  FSETP.GEU.AND P6, PT, R14, -126, PT ;  /* 0xc2fc00000e00780b */ /* 0x000fe20003fce000 */
[----:B-1----:R-:W-:-:S01]  /*3dd0*/  FADD R102, R97, R22 ;  /* 0x0000001661667221 */ /* 0x002fc20000000000 */
[----:B------:R-:W-:Y:S02]  /*3de0*/  F2FP.SATFINITE.E4M3.F32.PACK_AB_MERGE_C R22, RZ, R22, RZ ;  /* 0x00000016ff16723e */ /* 0x000fe400048070ff */
[----:B------:R-:W-:Y:S01]  /*3df0*/  F2FP.SATFINITE.E4M3.F32.PACK_AB_MERGE_C R97, RZ, R97, RZ ;  /* 0x00000061ff61723e */ /* 0x000fe200048070ff */
[----:B------:R-:W-:Y:S01]  /*3e00*/  FADD R19, R19, R102 ;  /* 0x0000006613137221 */ /* 0x000fe20000000000 */
[----:B------:R-:W-:Y:S01]  /*3e10*/  LOP3.LUT R22, R22, 0xffff, RZ, 0xc0, !PT ;  /* 0x0000ffff16167812 */ /* 0x000fe200078ec0ff */
[----:B-----5:R-:W-:Y:S01]  /*3e20*/  @!P3 FMUL R116, R116, R116 ;  /* 0x000000747474b220 */ /* 0x020fe20000400000 */
[----:B------:R-:W-:Y:S01]  /*3e30*/  FSETP.GEU.AND P3, PT, R95, -126, PT ;  /* 0xc2fc00005f00780b */ /* 0x000fe20003f6e000 */
[----:B------:R-:W-:Y:S01]  /*3e40*/  @!P4 FMUL R91, R91, 0.5 ;  /* 0x3f0000005b5bc820 */ /* 0x000fe20000400000 */
[----:B--2---:R-:W-:-:S01]  /*3e50*/  FFMA R98, R111, UR24, -R108 ;  /* 0x000000186f627c23 */ /* 0x004fc2000800086c */
[----:B------:R-:W-:-:S02]  /*3e60*/  LOP3.LUT R97, R97, 0xffff, RZ, 0xc0, !PT ;  /* 0x0000ffff61617812 */ /* 0x000fc400078ec0ff */
[----:B------:R-:W-:Y:S01]  /*3e70*/  @!P6 FMUL R14, R14, 0.5 ;  /* 0x3f0000000e0ee820 */ /* 0x000fe20000400000 */
[----:B------:R1:W2:Y:S01]  /*3e80*/  MUFU.EX2 R106, R91 ;  /* 0x0000005b006a7308 */ /* 0x0002a20000000800 */
[----:B---3--:R-:W-:Y:S01]  /*3e90*/  @!P5 FMUL R99, R99, R99 ;  /* 0x000000636363d220 */ /* 0x008fe20000400000 */
[----:B------:R-:W-:-:S05]  /*3ea0*/  FSETP.GEU.AND P5, PT, R94, -126, PT ;  /* 0xc2fc00005e00780b */ /* 0x000fca0003fae000 */
[----:B------:R-:W-:Y:S01]  /*3eb0*/  @!P3 FMUL R95, R95, 0.5 ;  /* 0x3f0000005f5fb820 */ /* 0x000fe20000400000 */
[----:B------:R-:W3:Y:S01]  /*3ec0*/  MUFU.EX2 R103, R14 ;  /* 0x0000000e00677308 */ /* 0x000ee20000000800 */
[----:B-1----:R-:W-:-:S06]  /*3ed0*/  FFMA R91, R114, UR24, -R108 ;  /* 0x00000018725b7c23 */ /* 0x002fcc000800086c */
[----:B------:R-:W-:Y:S01]  /*3ee0*/  @!P5 FMUL R94, R94, 0.5 ;  /* 0x3f0000005e5ed820 */ /* 0x000fe20000400000 */
[----:B------:R1:W4:Y:S01]  /*3ef0*/  MUFU.EX2 R111, R95 ;  /* 0x0000005f006f7308 */ /* 0x0003220000000800 */
[----:B--2---:R-:W-:Y:S01]  /*3f00*/  @!P4 FMUL R106, R106, R106 ;  /* 0x0000006a6a6ac220 */ /* 0x004fe20000400000 */
[----:B------:R-:W-:-:S06]  /*3f10*/  FSETP.GEU.AND P4, PT, R98, -126, PT ;  /* 0xc2fc00006200780b */ /* 0x000fcc0003f8e000 */
[----:B------:R2:W5:Y:S01]  /*3f20*/  MUFU.EX2 R110, R94 ;  /* 0x0000005e006e7308 */ /* 0x0005620000000800 */
[----:B---3--:R-:W-:Y:S01]  /*3f30*/  @!P6 FMUL R103, R103, R103 ;  /* 0x000000676767e220 */ /* 0x008fe20000400000 */
[----:B------:R-:W-:Y:S01]  /*3f40*/  FSETP.GEU.AND P6, PT, R107, -126, PT ;  /* 0xc2fc00006b00780b */ /* 0x000fe20003fce000 */
[----:B-1----:R-:W-:-:S01]  /*3f50*/  FADD R95, R101, R90 ;  /* 0x0000005a655f7221 */ /* 0x002fc20000000000 */
[----:B------:R-:W-:Y:S02]  /*3f60*/  F2FP.SATFINITE.E4M3.F32.PACK_AB_MERGE_C R101, RZ, R101, RZ ;  /* 0x00000065ff65723e */ /* 0x000fe400048070ff */
[----:B------:R-:W-:Y:S01]  /*3f70*/  F2FP.SATFINITE.E4M3.F32.PACK_AB_MERGE_C R90, RZ, R90, RZ ;  /* 0x0000005aff5a723e */ /* 0x000fe200048070ff */
[----:B------:R-:W-:Y:S01]  /*3f80*/  @!P4 FMUL R98, R98, 0.5 ;  /* 0x3f0000006262c820 */ /* 0x000fe20000400000 */
[----:B------:R-:W-:Y:S01]  /*3f90*/  LOP3.LUT R101, R101, 0xffff, RZ, 0xc0, !PT ;  /* 0x0000ffff65657812 */ /* 0x000fe200078ec0ff */
[----:B--2---:R-:W-:Y:S01]  /*3fa0*/  FFMA R94, R118, UR24, -R108 ;  /* 0x00000018765e7c23 */ /* 0x004fe2000800086c */
[----:B----4-:R-:W-:Y:S01]  /*3fb0*/  @!P3 FMUL R111, R111, R111 ;  /* 0x0000006f6f6fb220 */ /* 0x010fe20000400000 */
[----:B------:R1:W2:Y:S01]  /*3fc0*/  MUFU.EX2 R114, R98 ;  /* 0x0000006200727308 */ /* 0x0002a20000000800 */
[----:B------:R-:W-:-:S02]  /*3fd0*/  LOP3.LUT R90, R90, 0xffff, RZ, 0xc0, !PT ;  /* 0x0000ffff5a5a7812 */ /* 0x000fc400078ec0ff */
[----:B------:R-:W-:Y:S01]  /*3fe0*/  FSETP.GEU.AND P3, PT, R94, -126, PT ;  /* 0xc2fc00005e00780b */ /* 0x000fe20003f6e000 */
[----:B------:R-:W-:Y:S01]  /*3ff0*/  @!P6 FMUL R107, R107, 0.5 ;  /* 0x3f0000006b6be820 */ /* 0x000fe20000400000 */
[----:B------:R-:W-:Y:S01]  /*4000*/  PRMT R100, R101, 0x7604, R100 ;  /* 0x0000760465647816 */ /* 0x000fe20000000064 */
[----:B-----5:R-:W-:Y:S01]  /*4010*/  @!P5 FMUL R110, R110, R110 ;  /* 0x0000006e6e6ed220 */ /* 0x020fe20000400000 */
[----:B------:R-:W-:Y:S01]  /*4020*/  FSETP.GEU.AND P5, PT, R91, -126, PT ;  /* 0xc2fc00005b00780b */ /* 0x000fe20003fae000 */
[----:B------:R-:W3:Y:S01]  /*4030*/  MUFU.EX2 R14, R107 ;  /* 0x0000006b000e7308 */ /* 0x000ee20000000800 */
[----:B-1----:R-:W-:-:S01]  /*4040*/  FADD R98, R96, R23 ;  /* 0x0000001760627221 */ /* 0x002fc20000000000 */
[----:B------:R-:W-:Y:S02]  /*4050*/  F2FP.SATFINITE.E4M3.F32.PACK_AB_MERGE_C R23, RZ, R23, RZ ;  /* 0x00000017ff17723e */ /* 0x000fe400048070ff */
[----:B------:R-:W-:Y:S01]  /*4060*/  F2FP.SATFINITE.E4M3.F32.PACK_AB_MERGE_C R96, RZ, R96, RZ ;  /* 0x00000060ff60723e */ /* 0x000fe200048070ff */
[----:B------:R-:W-:Y:S01]  /*4070*/  FADD R17, R17, R98 ;  /* 0x0000006211117221 */ /* 0x000fe20000000000 */
[----:B------:R-:W-:-:S01]  /*4080*/  FADD R98, R112, R111 ;  /* 0x0000006f70627221 */ /* 0x000fc20000000000 */
[----:B------:R-:W-:Y:S01]  /*4090*/  F2FP.SATFINITE.E4M3.F32.PACK_AB_MERGE_C R112, RZ, R112, RZ ;  /* 0x00000070ff70723e */ /* 0x000fe200048070ff */
[----:B------:R-:W-:Y:S01]  /*40a0*/  @!P3 FMUL R94, R94, 0.5 ;  /* 0x3f0000005e5eb820 */ /* 0x000fe20000400000 */
[----:B--2---:R-:W-:Y:S01]  /*40b0*/  @!P4 FMUL R114, R114, R114 ;  /* 0x000000727272c220 */ /* 0x004fe20000400000 */
[----:B------:R-:W-:-:S02]  /*40c0*/  FSETP.GEU.AND P4, PT, R119, -126, PT ;  /* 0xc2fc00007700780b */ /* 0x000fc40003f8e000 */
[----:B------:R1:W2:Y:S01]  /*40d0*/  MUFU.EX2 R107, R94 ;  /* 0x0000005e006b7308 */ /* 0x0002a20000000800 */
[----:B------:R-:W-:Y:S01]  /*40e0*/  @!P5 FMUL R91, R91, 0.5 ;  /* 0x3f0000005b5bd820 */ /* 0x000fe20000400000 */
[----:B------:R-:W-:Y:S01]  /*40f0*/  FADD R102, R113, R114 ;  /* 0x0000007271667221 */ /* 0x000fe20000000000 */
[----:B------:R-:W-:Y:S01]  /*4100*/  F2FP.SATFINITE.E4M3.F32.PACK_AB_MERGE_C R113, RZ, R113, RZ ;  /* 0x00000071ff71723e */ /* 0x000fe200048070ff */
[----:B------:R-:W-:Y:S02]  /*4110*/  IMAD.U32 R15, R112, 0x10000, RZ ;  /* 0x00010000700f7824 */ /* 0x000fe400078e00ff */
[----:B---3--:R-:W-:Y:S01]  /*4120*/  @!P6 FMUL R14, R14, R14 ;  /* 0x0000000e0e0ee220 */ /* 0x008fe20000400000 */
[----:B------:R-:W-:Y:S01]  /*4130*/  FSETP.GEU.AND P6, PT, R115, -126, PT ;  /* 0xc2fc00007300780b */ /* 0x000fe20003fce000 */
[----:B------:R3:W4:Y:S01]  /*4140*/  MUFU.EX2 R108, R91 ;  /* 0x0000005b006c7308 */ /* 0x0007220000000800 */
[----:B-1----:R-:W-:-:S01]  /*4150*/  FADD R94, R93, R20 ;  /* 0x000000145d5e7221 */ /* 0x002fc20000000000 */
[----:B------:R-:W-:Y:S01]  /*4160*/  F2FP.SATFINITE.E4M3.F32.PACK_AB_MERGE_C R20, RZ, R20, RZ ;  /* 0x00000014ff14723e */ /* 0x000fe200048070ff */
[----:B------:R-:W-:Y:S01]  /*4170*/  @!P4 FMUL R119, R119, 0.5 ;  /* 0x3f0000007777c820 */ /* 0x000fe20000400000 */
[----:B------:R-:W-:Y:S01]  /*4180*/  F2FP.SATFINITE.E4M3.F32.PACK_AB_MERGE_C R93, RZ, R93, RZ ;  /* 0x0000005dff5d723e */ /* 0x000fe200048070ff */
[----:B------:R-:W-:-:S01]  /*4190*/  FADD R94, R94, R95 ;  /* 0x0000005f5e5e7221 */ /* 0x000fc20000000000 */
[----:B------:R-:W-:Y:S01]  /*41a0*/  LOP3.LUT R20, R20, 0xffff, RZ, 0xc0, !PT ;  /* 0x0000ffff14147812 */ /* 0x000fe200078ec0ff */
[----:B------:R-:W-:-:S01]  /*41b0*/  FADD R95, R13, R14 ;  /* 0x0000000e0d5f7221 */ /* 0x000fc20000000000 */
[----:B------:R-:W-:Y:S01]  /*41c0*/  LOP3.LUT R93, R93, 0xffff, RZ, 0xc0, !PT ;  /* 0x0000ffff5d5d7812 */ /* 0x000fe200078ec0ff */
[----:B--2---:R-:W-:Y:S01]  /*41d0*/  @!P3 FMUL R107, R107, R107 ;  /* 0x0000006b6b6bb220 */ /* 0x004fe20000400000 */
[----:B------:R-:W-:-:S02]  /*41e0*/  FSETP.GEU.AND P3, PT, R16, -126, PT ;  /* 0xc2fc00001000780b */ /* 0x000fc40003f6e000 */
[----:B------:R-:W-:Y:S01]  /*41f0*/  @!P6 FMUL R115, R115, 0.5 ;  /* 0x3f0000007373e820 */ /* 0x000fe20000400000 */
[----:B------:R-:W1:Y:S01]  /*4200*/  MUFU.EX2 R119, R119 ;  /* 0x0000007700777308 */ /* 0x000e620000000800 */
[----:B---3--:R-:W-:-:S01]  /*4210*/  FADD R91, R92, R21 ;  /* 0x000000155c5b7221 */ /* 0x008fc20000000000 */
[----:B------:R-:W-:Y:S01]  /*4220*/  F2FP.SATFINITE.E4M3.F32.PACK_AB_MERGE_C R21, RZ, R21, RZ ;  /* 0x00000015ff15723e */ /* 0x000fe200048070ff */
[----:B------:R-:W-:-:S01]  /*4230*/  FADD R94, R19, R94 ;  /* 0x0000005e135e7221 */ /* 0x000fc20000000000 */
[----:B------:R-:W-:Y:S01]  /*4240*/  F2FP.SATFINITE.E4M3.F32.PACK_AB_MERGE_C R92, RZ, R92, RZ ;  /* 0x0000005cff5c723e */ /* 0x000fe200048070ff */
[----:B------:R-:W-:-:S01]  /*4250*/  FADD R104, R91, R104 ;  /* 0x000000685b687221 */ /* 0x000fc20000000000 */
[----:B------:R-:W-:Y:S01]  /*4260*/  FADD R91, R109, R110 ;  /* 0x0000006e6d5b7221 */ /* 0x000fe20000000000 */
[----:B------:R-:W-:Y:S01]  /*4270*/  LOP3.LUT R21, R21, 0xff, RZ, 0xc0, !PT ;  /* 0x000000ff15157812 */ /* 0x000fe200078ec0ff */
[----:B------:R-:W2:Y:S01]  /*4280*/  MUFU.EX2 R118, R115 ;  /* 0x0000007300767308 */ /* 0x000ea20000000800 */
[----:B------:R-:W-:Y:S01]  /*4290*/  F2FP.SATFINITE.E4M3.F32.PACK_AB_MERGE_C R110, RZ, R110, RZ ;  /* 0x0000006eff6e723e */ /* 0x000fe200048070ff */
[----:B----4-:R-:W-:Y:S01]  /*42a0*/  @!P5 FMUL R108, R108, R108 ;  /* 0x0000006c6c6cd220 */ /* 0x010fe20000400000 */
[----:B------:R-:W-:Y:S01]  /*42b0*/  @!P3 FMUL R16, R16, 0.5 ;  /* 0x3f0000001010b820 */ /* 0x000fe20000400000 */
[----:B------:R-:W-:Y:S01]  /*42c0*/  LOP3.LUT R92, R92, 0xff, RZ, 0xc0, !PT ;  /* 0x000000ff5c5c7812 */ /* 0x000fe200078ec0ff */
[----:B------:R-:W-:-:S01]  /*42d0*/  FADD R17, R17, R104 ;  /* 0x0000006811117221 */ /* 0x000fc20000000000 */
[----:B------:R-:W-:Y:S01]  /*42e0*/  PRMT R20, R20, 0x7604, R21 ;  /* 0x0000760414147816 */ /* 0x000fe20000000015 */
[----:B------:R-:W-:Y:S01]  /*42f0*/  IMAD.U32 R21, R110, 0x10000, RZ ;  /* 0x000100006e157824 */ /* 0x000fe200078e00ff */
[----:B------:R-:W-:Y:S01]  /*4300*/  F2FP.SATFINITE.E4M3.F32.PACK_AB_MERGE_C R109, RZ, R109, RZ ;  /* 0x0000006dff6d723e */ /* 0x000fe200048070ff */
[----:B------:R-:W3:Y:S01]  /*4310*/  MUFU.EX2 R16, R16 ;  /* 0x0000001000107308 */ /* 0x000ee20000000800 */
[----:B------:R-:W-:Y:S01]  /*4320*/  F2FP.SATFINITE.E4M3.F32.PACK_AB_MERGE_C R13, RZ, R13, RZ ;  /* 0x0000000dff0d723e */ /* 0x000fe200048070ff */
[----:B-1----:R-:W-:Y:S01]  /*4330*/  @!P4 FMUL R119, R119, R119 ;  /* 0x000000777777c220 */ /* 0x002fe20000400000 */
[----:B------:R-:W-:Y:S01]  /*4340*/  LOP3.LUT R113, R113, 0xffff, RZ, 0xc0, !PT ;  /* 0x0000ffff71717812 */ /* 0x000fe200078ec0ff */
[----:B------:R-:W-:Y:S01]  /*4350*/  IMAD.U32 R109, R109, 0x10000, RZ ;  /* 0x000100006d6d7824 */ /* 0x000fe200078e00ff */
[----:B------:R-:W-:Y:S01]  /*4360*/  PRMT R92, R93, 0x7604, R92 ;  /* 0x000076045d5c7816 */ /* 0x000fe2000000005c */
[----:B------:R-:W-:Y:S01]  /*4370*/  FADD R120, R99, R108 ;  /* 0x0000006c63787221 */ /* 0x000fe20000000000 */
[----:B------:R-:W-:Y:S01]  /*4380*/  F2FP.SATFINITE.E4M3.F32.PACK_AB_MERGE_C R14, RZ, R14, RZ ;  /* 0x0000000eff0e723e */ /* 0x000fe200048070ff */
[----:B--2---:R-:W-:Y:S01]  /*4390*/  @!P6 FMUL R118, R118, R118 ;  /* 0x000000767676e220 */ /* 0x004fe20000400000 */
[----:B------:R-:W-:Y:S01]  /*43a0*/  F2FP.SATFINITE.E4M3.F32.PACK_AB_MERGE_C R114, RZ, R114, RZ ;  /* 0x00000072ff72723e */ /* 0x000fe200048070ff */
[----:B------:R-:W-:Y:S01]  /*43b0*/  FADD R115, R116, R107 ;  /* 0x0000006b74737221 */ /* 0x000fe20000000000 */
[----:B------:R-:W-:Y:S01]  /*43c0*/  LOP3.LUT R13, R13, 0xffff, RZ, 0xc0, !PT ;  /* 0x0000ffff0d0d7812 */ /* 0x000fe200078ec0ff */
[----:B------:R-:W-:Y:S01]  /*43d0*/  FADD R122, R103, R118 ;  /* 0x00000076677a7221 */ /* 0x000fe20000000000 */
[----:B------:R-:W-:Y:S01]  /*43e0*/  F2FP.SATFINITE.E4M3.F32.PACK_AB_MERGE_C R111, RZ, R111, RZ ;  /* 0x0000006fff6f723e */ /* 0x000fe200048070ff */
[----:B------:R-:W-:Y:S01]  /*43f0*/  FADD R121, R106, R119 ;  /* 0x000000776a797221 */ /* 0x000fe20000000000 */
[----:B------:R-:W-:Y:S01]  /*4400*/  LOP3.LUT R21, R18, 0xff0000, R21, 0xf8, !PT ;  /* 0x00ff000012157812 */ /* 0x000fe200078ef815 */
[----:B------:R-:W-:Y:S01]  /*4410*/  IMAD.SHL.U32 R18, R113, 0x1000000, RZ ;  /* 0x0100000071127824 */ /* 0x000fe200078e00ff */
[----:B------:R-:W-:Y:S01]  /*4420*/  LOP3.LUT R15, R92, 0xff0000, R15, 0xf8, !PT ;  /* 0x00ff00005c0f7812 */ /* 0x000fe200078ef80f */
[----:B------:R-:W-:Y:S01]  /*4430*/  IMAD.SHL.U32 R13, R13, 0x1000000, RZ ;  /* 0x010000000d0d7824 */ /* 0x000fe200078e00ff */
[----:B------:R-:W-:Y:S01]  /*4440*/  LOP3.LUT R14, R14, 0xffff, RZ, 0xc0, !PT ;  /* 0x0000ffff0e0e7812 */ /* 0x000fe200078ec0ff */
[----:B------:R-:W-:Y:S01]  /*4450*/  FADD R17, R17, R94 ;  /* 0x0000005e11117221 */ /* 0x000fe20000000000 */
[----:B------:R-:W-:Y:S01]  /*4460*/  LOP3.LUT R114, R114, 0xffff, RZ, 0xc0, !PT ;  /* 0x0000ffff72727812 */ /* 0x000fe200078ec0ff */
[----:B---3--:R-:W-:Y:S01]  /*4470*/  @!P3 FMUL R16, R16, R16 ;  /* 0x000000101010b220 */ /* 0x008fe20000400000 */
[----:B------:R-:W-:Y:S01]  /*4480*/  LOP3.LUT R23, R23, 0xff, RZ, 0xc0, !PT ;  /* 0x000000ff17177812 */ /* 0x000fe200078ec0ff */
[----:B------:R-:W-:Y:S01]  /*4490*/  IMAD.SHL.U32 R14, R14, 0x1000000, RZ ;  /* 0x010000000e0e7824 */ /* 0x000fe200078e00ff */
[----:B------:R-:W-:Y:S01]  /*44a0*/  F2FP.SATFINITE.E4M3.F32.PACK_AB_MERGE_C R99, RZ, R99, RZ ;  /* 0x00000063ff63723e */ /* 0x000fe200048070ff */
[----:B------:R-:W-:Y:S01]  /*44b0*/  FFMA R11, R16, R11, R17 ;  /* 0x0000000b100b7223 */ /* 0x000fe20000000011 */
[----:B------:R-:W-:Y:S01]  /*44c0*/  F2FP.SATFINITE.E4M3.F32.PACK_AB_MERGE_C R116, RZ, R116, RZ ;  /* 0x00000074ff74723e */ /* 0x000fe200048070ff */
[----:B------:R-:W-:Y:S01]  /*44d0*/  FMUL R24, R24, R16 ;  /* 0x0000001018187220 */ /* 0x000fe20000400000 */
[----:B------:R-:W-:Y:S01]  /*44e0*/  F2FP.SATFINITE.E4M3.F32.PACK_AB_MERGE_C R108, RZ, R108, RZ ;  /* 0x0000006cff6c723e */ /* 0x000fe200048070ff */
[----:B------:R-:W-:Y:S01]  /*44f0*/  IMAD.U32 R99, R99, 0x10000, RZ ;  /* 0x0001000063637824 */ /* 0x000fe200078e00ff */
[----:B------:R-:W-:Y:S01]  /*4500*/  F2FP.SATFINITE.E4M3.F32.PACK_AB_MERGE_C R107, RZ, R107, RZ ;  /* 0x0000006bff6b723e */ /* 0x000fe200048070ff */
[----:B------:R-:W-:Y:S01]  /*4510*/  IMAD.U32 R19, R116, 0x10000, RZ ;  /* 0x0001000074137824 */ /* 0x000fe200078e00ff */
[----:B------:R-:W-:Y:S01]  /*4520*/  F2FP.SATFINITE.E4M3.F32.PACK_AB_MERGE_C R103, RZ, R103, RZ ;  /* 0x00000067ff67723e */ /* 0x000fe200048070ff */
[----:B------:R-:W-:Y:S01]  /*4530*/  FMUL R25, R25, R16 ;  /* 0x0000001019197220 */ /* 0x000fe20000400000 */
[----:B------:R-:W-:Y:S01]  /*4540*/  F2FP.SATFINITE.E4M3.F32.PACK_AB_MERGE_C R106, RZ, R106, RZ ;  /* 0x0000006aff6a723e */ /* 0x000fe200048070ff */
[----:B------:R-:W-:Y:S01]  /*4550*/  IMAD.U32 R107, R107, 0x10000, RZ ;  /* 0x000100006b6b7824 */ /* 0x000fe200078e00ff */
[----:B------:R-:W-:Y:S01]  /*4560*/  F2FP.SATFINITE.E4M3.F32.PACK_AB_MERGE_C R119, RZ, R119, RZ ;  /* 0x00000077ff77723e */ /* 0x000fe200048070ff */
[-C--:B------:R-:W-:Y:S01]  /*4570*/  FMUL R28, R28, R16.reuse ;  /* 0x000000101c1c7220 */ /* 0x080fe20000400000 */
[----:B------:R-:W-:Y:S01]  /*4580*/  SHF.L.U32 R111, R111, 0x10, RZ ;  /* 0x000000106f6f7819 */ /* 0x000fe200000006ff */
[-C--:B------:R-:W-:Y:S01]  /*4590*/  FMUL R29, R29, R16.reuse ;  /* 0x000000101d1d7220 */ /* 0x080fe20000400000 */
[----:B------:R-:W-:Y:S01]  /*45a0*/  LOP3.LUT R96, R96, 0xff, RZ, 0xc0, !PT ;  /* 0x000000ff60607812 */ /* 0x000fe200078ec0ff */
[-C--:B------:R-:W-:Y:S01]  /*45b0*/  FMUL R32, R32, R16.reuse ;  /* 0x0000001020207220 */ /* 0x080fe20000400000 */
[----:B------:R-:W-:Y:S01]  /*45c0*/  LOP3.LUT R88, R88, 0xff0000, R109, 0xf8, !PT ;  /* 0x00ff000058587812 */ /* 0x000fe200078ef86d */
[----:B------:R-:W-:Y:S01]  /*45d0*/  FMUL R33, R33, R16 ;  /* 0x0000001021217220 */ /* 0x000fe20000400000 */
[----:B------:R-:W-:Y:S01]  /*45e0*/  F2FP.SATFINITE.E4M3.F32.PACK_AB_MERGE_C R118, RZ, R118, RZ ;  /* 0x00000076ff76723e */ /* 0x000fe200048070ff */
[----:B------:R-:W-:Y:S01]  /*45f0*/  FMUL R36, R36, R16 ;  /* 0x0000001024247220 */ /* 0x000fe20000400000 */
[----:B------:R-:W-:Y:S01]  /*4600*/  LOP3.LUT R18, R15, R18, RZ, 0xfc, !PT ;  /* 0x000000120f127212 */ /* 0x000fe200078efcff */
[----:B------:R-:W-:Y:S01]  /*4610*/  IMAD.SHL.U32 R15, R114, 0x1000000, RZ ;  /* 0x01000000720f7824 */ /* 0x000fe200078e00ff */
[----:B------:R-:W-:Y:S01]  /*4620*/  PRMT R22, R22, 0x7604, R23 ;  /* 0x0000760416167816 */ /* 0x000fe20000000017 */
[----:B------:R-:W-:Y:S01]  /*4630*/  IMAD.U32 R23, R108, 0x10000, RZ ;  /* 0x000100006c177824 */ /* 0x000fe200078e00ff */
[----:B------:R-:W-:Y:S01]  /*4640*/  LOP3.LUT R103, R103, 0xffff, RZ, 0xc0, !PT ;  /* 0x0000ffff67677812 */ /* 0x000fe200078ec0ff */
[-C--:B------:R-:W-:Y:S01]  /*4650*/  FMUL R37, R37, R16.reuse ;  /* 0x0000001025257220 */ /* 0x080fe20000400000 */
[----:B------:R-:W-:Y:S01]  /*4660*/  LOP3.LUT R106, R106, 0xffff, RZ, 0xc0, !PT ;  /* 0x0000ffff6a6a7812 */ /* 0x000fe200078ec0ff */
[-C--:B------:R-:W-:Y:S01]  /*4670*/  FMUL R40, R40, R16.reuse ;  /* 0x0000001028287220 */ /* 0x080fe20000400000 */
[----:B------:R-:W-:Y:S01]  /*4680*/  LOP3.LUT R119, R119, 0xffff, RZ, 0xc0, !PT ;  /* 0x0000ffff77777812 */ /* 0x000fe200078ec0ff */
[----:B------:R-:W-:Y:S01]  /*4690*/  IMAD.SHL.U32 R103, R103, 0x1000000, RZ ;  /* 0x0100000067677824 */ /* 0x000fe200078e00ff */
[----:B------:R-:W-:Y:S01]  /*46a0*/  LOP3.LUT R20, R20, 0xff0000, R111, 0xf8, !PT ;  /* 0x00ff000014147812 */ /* 0x000fe200078ef86f */
[----:B------:R-:W-:Y:S01]  /*46b0*/  IMAD.SHL.U32 R106, R106, 0x1000000, RZ ;  /* 0x010000006a6a7824 */ /* 0x000fe200078e00ff */
[----:B------:R-:W-:Y:S01]  /*46c0*/  PRMT R96, R97, 0x7604, R96 ;  /* 0x0000760461607816 */ /* 0x000fe20000000060 */
[----:B------:R-:W-:Y:S01]  /*46d0*/  IMAD.SHL.U32 R119, R119, 0x1000000, RZ ;  /* 0x0100000077777824 */ /* 0x000fe200078e00ff */
[----:B------:R-:W-:Y:S01]  /*46e0*/  PRMT R90, R90, 0x7604, R105 ;  /* 0x000076045a5a7816 */ /* 0x000fe20000000069 */
[-C--:B------:R-:W-:Y:S01]  /*46f0*/  FMUL R41, R41, R16.reuse ;  /* 0x0000001029297220 */ /* 0x080fe20000400000 */
[----:B------:R-:W-:Y:S01]  /*4700*/  LOP3.LUT R13, R88, R13, RZ, 0xfc, !PT ;  /* 0x0000000d580d7212 */ /* 0x000fe200078efcff */
[-C--:B------:R-:W-:Y:S01]  /*4710*/  FMUL R44, R44, R16.reuse ;  /* 0x000000102c2c7220 */ /* 0x080fe20000400000 */
[----:B------:R-:W-:Y:S01]  /*4720*/  LOP3.LUT R118, R118, 0xffff, RZ, 0xc0, !PT ;  /* 0x0000ffff76767812 */ /* 0x000fe200078ec0ff */
[-C--:B------:R-:W-:Y:S01]  /*4730*/  FMUL R45, R45, R16.reuse ;  /* 0x000000102d2d7220 */ /* 0x080fe20000400000 */
[----:B------:R-:W-:Y:S01]  /*4740*/  FSETP.GEU.AND P4, PT, R117, -126, PT ;  /* 0xc2fc00007500780b */ /* 0x000fe20003f8e000 */
[----:B------:R-:W-:Y:S01]  /*4750*/  FMUL R48, R48, R16 ;  /* 0x0000001030307220 */ /* 0x000fe20000400000 */
[----:B------:R-:W-:Y:S01]  /*4760*/  LOP3.LUT R14, R21, R14, RZ, 0xfc, !PT ;  /* 0x0000000e150e7212 */ /* 0x000fe200078efcff */
[-C--:B------:R-:W-:Y:S01]  /*4770*/  FMUL R49, R49, R16.reuse ;  /* 0x0000001031317220 */ /* 0x080fe20000400000 */
[----:B------:R-:W-:Y:S01]  /*4780*/  LOP3.LUT R15, R20, R15, RZ, 0xfc, !PT ;  /* 0x0000000f140f7212 */ /* 0x000fe200078efcff */
[-C--:B------:R-:W-:Y:S01]  /*4790*/  FMUL R52, R52, R16.reuse ;  /* 0x0000001034347220 */ /* 0x080fe20000400000 */
[----:B------:R-:W-:Y:S01]  /*47a0*/  LOP3.LUT R96, R96, 0xff0000, R99, 0xf8, !PT ;  /* 0x00ff000060607812 */ /* 0x000fe200078ef863 */
[-C--:B------:R-:W-:Y:S01]  /*47b0*/  FMUL R53, R53, R16.reuse ;  /* 0x0000001035357220 */ /* 0x080fe20000400000 */
[----:B------:R-:W-:Y:S01]  /*47c0*/  LOP3.LUT R19, R100, 0xff0000, R19, 0xf8, !PT ;  /* 0x00ff000064137812 */ /* 0x000fe200078ef813 */
[-C--:B------:R-:W-:Y:S01]  /*47d0*/  FMUL R56, R56, R16.reuse ;  /* 0x0000001038387220 */ /* 0x080fe20000400000 */
[----:B------:R-:W-:Y:S01]  /*47e0*/  LOP3.LUT R22, R22, 0xff0000, R23, 0xf8, !PT ;  /* 0x00ff000016167812 */ /* 0x000fe200078ef817 */
[-C--:B------:R-:W-:Y:S01]  /*47f0*/  FMUL R57, R57, R16.reuse ;  /* 0x0000001039397220 */ /* 0x080fe20000400000 */
[----:B------:R-:W-:Y:S01]  /*4800*/  LOP3.LUT R90, R90, 0xff0000, R107, 0xf8, !PT ;  /* 0x00ff00005a5a7812 */ /* 0x000fe200078ef86b */
[----:B------:R-:W-:Y:S01]  /*4810*/  @!P4 FMUL R117, R117, 0.5 ;  /* 0x3f0000007575c820 */ /* 0x000fe20000400000 */
[----:B------:R-:W-:Y:S01]  /*4820*/  SHF.L.U32 R17, R118, 0x18, RZ ;  /* 0x0000001876117819 */ /* 0x000fe200000006ff */
[-C--:B------:R-:W-:Y:S01]  /*4830*/  FMUL R60, R60, R16.reuse ;  /* 0x000000103c3c7220 */ /* 0x080fe20000400000 */
[----:B------:R-:W-:Y:S01]  /*4840*/  SEL R20, R18, R13, P2 ;  /* 0x0000000d12147207 */ /* 0x000fe20001000000 */
[----:B------:R-:W-:Y:S01]  /*4850*/  FMUL R61, R61, R16 ;  /* 0x000000103d3d7220 */ /* 0x000fe20000400000 */
[----:B------:R-:W-:Y:S01]  /*4860*/  SEL R21, R13, R18, P2 ;  /* 0x000000120d157207 */ /* 0x000fe20001000000 */
[----:B------:R-:W-:Y:S01]  /*4870*/  IMAD.MOV.U32 R13, RZ, RZ, 0x3021 ;  /* 0x00003021ff0d7424 */ /* 0x000fe200078e00ff */
[----:B------:R-:W-:Y:S01]  /*4880*/  LOP3.LUT R96, R96, R103, RZ, 0xfc, !PT ;  /* 0x0000006760607212 */ /* 0x000fe200078efcff */
[----:B------:R-:W-:Y:S01]  /*4890*/  FMUL R64, R64, R16 ;  /* 0x0000001040407220 */ /* 0x000fe20000400000 */
[----:B------:R-:W-:Y:S01]  /*48a0*/  LOP3.LUT R19, R19, R106, RZ, 0xfc, !PT ;  /* 0x0000006a13137212 */ /* 0x000fe200078efcff */
[-C--:B------:R-:W-:Y:S01]  /*48b0*/  FMUL R65, R65, R16.reuse ;  /* 0x0000001041417220 */ /* 0x080fe20000400000 */
[----:B------:R-:W-:Y:S01]  /*48c0*/  LOP3.LUT R17, R22, R17, RZ, 0xfc, !PT ;  /* 0x0000001116117212 */ /* 0x000fe200078efcff */
[-C--:B------:R-:W-:Y:S01]  /*48d0*/  FMUL R68, R68, R16.reuse ;  /* 0x0000001044447220 */ /* 0x080fe20000400000 */
[----:B------:R-:W-:Y:S01]  /*48e0*/  LOP3.LUT R90, R90, R119, RZ, 0xfc, !PT ;  /* 0x000000775a5a7212 */ /* 0x000fe200078efcff */
[----:B------:R-:W-:Y:S01]  /*48f0*/  FMUL R69, R69, R16 ;  /* 0x0000001045457220 */ /* 0x000fe20000400000 */
[----:B------:R-:W-:Y:S01]  /*4900*/  SHF.R.U32.HI R13, RZ, R0, R13 ;  /* 0x00000000ff0d7219 */ /* 0x000fe2000001160d */
[----:B------:R-:W-:Y:S01]  /*4910*/  FMUL R72, R72, R16 ;  /* 0x0000001048487220 */ /* 0x000fe20000400000 */
[----:B------:R-:W-:Y:S01]  /*4920*/  SEL R18, R19, R96, P2 ;  /* 0x0000006013127207 */ /* 0x000fe20001000000 */
[----:B------:R-:W-:Y:S01]  /*4930*/  FMUL R73, R73, R16 ;  /* 0x0000001049497220 */ /* 0x000fe20000400000 */
[----:B------:R-:W-:Y:S01]  /*4940*/  SEL R22, R15, R14, P2 ;  /* 0x0000000e0f167207 */ /* 0x000fe20001000000 */
[-C--:B------:R-:W-:Y:S01]  /*4950*/  FMUL R76, R76, R16.reuse ;  /* 0x000000104c4c7220 */ /* 0x080fe20000400000 */
[----:B------:R-:W-:Y:S01]  /*4960*/  SEL R88, R90, R17, P2 ;  /* 0x000000115a587207 */ /* 0x000fe20001000000 */
[-C--:B------:R-:W-:Y:S01]  /*4970*/  FMUL R77, R77, R16.reuse ;  /* 0x000000104d4d7220 */ /* 0x080fe20000400000 */
[----:B------:R-:W-:Y:S01]  /*4980*/  SEL R19, R96, R19, P2 ;  /* 0x0000001360137207 */ /* 0x000fe20001000000 */
[-C--:B------:R-:W-:Y:S01]  /*4990*/  FMUL R80, R80, R16.reuse ;  /* 0x0000001050507220 */ /* 0x080fe20000400000 */
[----:B------:R-:W-:Y:S01]  /*49a0*/  SEL R15, R14, R15, P2 ;  /* 0x0000000f0e0f7207 */ /* 0x000fe20001000000 */
[----:B------:R-:W-:Y:S01]  /*49b0*/  FMUL R81, R81, R16 ;  /* 0x0000001051517220 */ /* 0x000fe20000400000 */
[----:B------:R-:W-:Y:S01]  /*49c0*/  SEL R17, R17, R90, P2 ;  /* 0x0000005a11117207 */ /* 0x000fe20001000000 */
[-C--:B------:R-:W-:Y:S01]  /*49d0*/  FMUL R84, R84, R16.reuse ;  /* 0x0000001054547220 */ /* 0x080fe20000400000 */
[----:B------:R-:W-:Y:S01]  /*49e0*/  LOP3.LUT R13, R13, 0xf, RZ, 0xc0, !PT ;  /* 0x0000000f0d0d7812 */ /* 0x000fe200078ec0ff */
[----:B------:R-:W-:Y:S01]  /*49f0*/  FMUL R85, R85, R16 ;  /* 0x0000001055557220 */ /* 0x000fe20000400000 */
[----:B------:R-:W-:Y:S01]  /*4a00*/  LOP3.LUT R14, R89, 0xf, RZ, 0xc0, !PT ;  /* 0x0000000f590e7812 */ /* 0x000fe200078ec0ff */
[----:B------:R-:W1:Y:S01]  /*4a10*/  MUFU.EX2 R117, R117 ;  /* 0x0000007500757308 */ /* 0x000e620000000800 */
[----:B------:R-:W-:-:S01]  /*4a20*/  FADD R91, R91, R120 ;  /* 0x000000785b5b7221 */ /* 0x000fc20000000000 */
[----:B------:R-:W-:Y:S01]  /*4a30*/  SHFL.IDX PT, R20, R20, R13, 0x1c1f ;  /* 0x001c1f0d14147589 */ /* 0x000fe200000e0000 */
[----:B------:R-:W-:-:S01]  /*4a40*/  FADD R98, R98, R115 ;  /* 0x0000007362627221 */ /* 0x000fc20000000000 */
[----:B------:R-:W-:Y:S01]  /*4a50*/  FADD R95, R95, R122 ;  /* 0x0000007a5f5f7221 */ /* 0x000fe20000000000 */
[----:B------:R-:W-:-:S01]  /*4a60*/  FADD R102, R102, R121 ;  /* 0x0000007966667221 */ /* 0x000fc20000000000 */
[----:B------:R-:W2:Y:S01]  /*4a70*/  SHFL.IDX PT, R21, R21, R14, 0x1c1f ;  /* 0x001c1f0e15157589 */ /* 0x000ea200000e0000 */
[----:B------:R-:W-:-:S01]  /*4a80*/  FADD R91, R91, R98 ;  /* 0x000000625b5b7221 */ /* 0x000fc20000000000 */
[----:B------:R-:W-:Y:S01]  /*4a90*/  SHF.L.U32 R23, R4, 0x1f, RZ ;  /* 0x0000001f04177819 */ /* 0x000fe200000006ff */
[----:B------:R-:W-:-:S01]  /*4aa0*/  FADD R102, R95, R102 ;  /* 0x000000665f667221 */ /* 0x000fc20000000000 */
[----:B------:R-:W-:Y:S02]  /*4ab0*/  SHFL.IDX PT, R18, R18, R13, 0x1c1f ;  /* 0x001c1f0d12127589 */ /* 0x000fe400000e0000 */
[----:B------:R3:W4:Y:S01]  /*4ac0*/  SYNCS.PHASECHK.TRANS64.TRYWAIT P3, [UR6+0xe000], R23 ;  /* 0x00e00017ff0075a7 */ /* 0x0007220008060146 */
[----:B------:R-:W-:-:S01]  /*4ad0*/  FADD R102, R91, R102 ;  /* 0x000000665b667221 */ /* 0x000fc20000000000 */
[----:B------:R-:W5:Y:S01]  /*4ae0*/  SHFL.IDX PT, R19, R19, R14, 0x1c1f ;  /* 0x001c1f0e13137589 */ /* 0x000f6200000e0000 */
[----:B-1----:R-:W-:-:S03]  /*4af0*/  @!P4 FMUL R117, R117, R117 ;  /* 0x000000757575c220 */ /* 0x002fc60000400000 */
[----:B------:R-:W-:Y:S01]  /*4b00*/  SHFL.IDX PT, R22, R22, R13, 0x1c1f ;  /* 0x001c1f0d16167589 */ /* 0x000fe200000e0000 */
[----:B------:R-:W-:-:S03]  /*4b10*/  FFMA R12, R117, R12, R102 ;  /* 0x0000000c750c7223 */ /* 0x000fc60000000066 */
[----:B------:R-:W1:Y:S01]  /*4b20*/  SHFL.IDX PT, R15, R15, R14, 0x1c1f ;  /* 0x001c1f0e0f0f7589 */ /* 0x000e6200000e0000 */
[-C--:B------:R-:W-:Y:S01]  /*4b30*/  FMUL R26, R26, R117.reuse ;  /* 0x000000751a1a7220 */ /* 0x080fe20000400000 */
[-C--:B------:R-:W-:Y:S01]  /*4b40*/  FMUL R27, R27, R117.reuse ;  /* 0x000000751b1b7220 */ /* 0x080fe20000400000 */
[-C--:B------:R-:W-:Y:S01]  /*4b50*/  FMUL R30, R30, R117.reuse ;  /* 0x000000751e1e7220 */ /* 0x080fe20000400000 */
[----:B------:R2:W-:Y:S01]  /*4b60*/  SHFL.IDX PT, R16, R88, R13, 0x1c1f ;  /* 0x001c1f0d58107589 */ /* 0x0005e200000e0000 */
[-C--:B------:R-:W-:Y:S01]  /*4b70*/  FMUL R31, R31, R117.reuse ;  /* 0x000000751f1f7220 */ /* 0x080fe20000400000 */
[-C--:B------:R-:W-:Y:S01]  /*4b80*/  FMUL R34, R34, R117.reuse ;  /* 0x0000007522227220 */ /* 0x080fe20000400000 */
[-C--:B------:R-:W-:Y:S01]  /*4b90*/  FMUL R35, R35, R117.reuse ;  /* 0x0000007523237220 */ /* 0x080fe20000400000 */
[----:B------:R-:W3:Y:S01]  /*4ba0*/  SHFL.IDX PT, R17, R17, R14, 0x1c1f ;  /* 0x001c1f0e11117589 */ /* 0x000ee200000e0000 */
[-C--:B------:R-:W-:Y:S01]  /*4bb0*/  FMUL R38, R38, R117.reuse ;  /* 0x0000007526267220 */ /* 0x080fe20000400000 */
        /* <DEDUP_REMOVED lines=24> */
[----:B------:R-:W-:Y:S01]  /*4d40*/  FMUL R87, R87, R117 ;  /* 0x0000007557577220 */ /* 0x000fe20000400000 */
[----:B--2---:R-:W-:-:S02]  /*4d50*/  PRMT R88, R20, R9, R21 ;  /* 0x0000000914587216 */ /* 0x004fc40000000015 */
[-C--:B------:R-:W-:Y:S02]  /*4d60*/  PRMT R89, R20, R10.reuse, R21 ;  /* 0x0000000a14597216 */ /* 0x080fe40000000015 */
[CCC-:B-----5:R-:W-:Y:S02]  /*4d70*/  PRMT R90, R18.reuse, R9.reuse, R19.reuse ;  /* 0x00000009125a7216 */ /* 0x1e0fe40000000013 */
[-C--:B------:R-:W-:Y:S02]  /*4d80*/  PRMT R91, R18, R10.reuse, R19 ;  /* 0x0000000a125b7216 */ /* 0x080fe40000000013 */
[CCC-:B-1----:R-:W-:Y:S02]  /*4d90*/  PRMT R92, R22.reuse, R9.reuse, R15.reuse ;  /* 0x00000009165c7216 */ /* 0x1c2fe4000000000f */
[----:B------:R-:W-:Y:S02]  /*4da0*/  PRMT R93, R22, R10, R15 ;  /* 0x0000000a165d7216 */ /* 0x000fe4000000000f */
[----:B---3--:R-:W-:-:S02]  /*4db0*/  PRMT R94, R16, R9, R17 ;  /* 0x00000009105e7216 */ /* 0x008fc40000000011 */
[----:B------:R-:W-:Y:S01]  /*4dc0*/  PRMT R95, R16, R10, R17 ;  /* 0x0000000a105f7216 */ /* 0x000fe20000000011 */
[----:B----4-:R-:W-:Y:S06]  /*4dd0*/  @!P0 BRA `(.L_x_27) ;  /* 0x0000000000048947 */ /* 0x010fec0003800000 */
[----:B------:R-:W-:Y:S01]  /*4de0*/  BPT.TRAP 0x1 ;  /* 0x000000040000795c */ /* 0x000fe20000300000 */
.L_x_27:
[----:B------:R-:W-:Y:S05]  /*4df0*/  @P3 BRA `(.L_x_28) ;  /* 0x0000000000083947 */ /* 0x000fea0003800000 */
[----:B------:R-:W1:Y:S02]  /*4e00*/  SYNCS.PHASECHK.TRANS64.TRYWAIT P3, [UR6+0xe000], R23 ;  /* 0x00e00017ff0075a7 */ /* 0x000e640008060146 */
[----:B-1----:R-:W-:Y:S05]  /*4e10*/  @!P3 BRA `(.L_x_29) ;  /* 0x000000540074b947 */ /* 0x002fea0003800000 */
.L_x_28:
[----:B------:R-:W-:Y:S01]  /*4e20*/  ULEA UR6, UR23, UR20, 0x9 ;  /* 0x0000001417067291 */ /* 0x000fe2000f8e483f */
[----:B------:R-:W-:Y:S01]  /*4e30*/  WARPGROUP.ARRIVE ;  /* 0x00000000000079c5 */ /* 0x000fe20000000000 */
[----:B------:R-:W-:-:S07]  /*4e40*/  UMOV UR7, 0x80000020 ;  /* 0x8000002000077882 */ /* 0x000fce0000000000 */
[----:B------:R-:W-:Y:S01]  /*4e50*/  QGMMA.64x128x32.F32.E4M3.E4M3 R24, R88, gdesc[UR4], R24, gsb0 ;  /* 0x01e0000458187df3 */ /* 0x000fe20008000818 */
        /* <DEDUP_REMOVED lines=8> */
.L_x_30:
[----:B------:R-:W-:-:S04]  /*4ee0*/  ULEA UR6, UR21, UR36, 0x3 ;  /* 0x0000002415067291 */ /* 0x000fc8000f8e183f */
[----:B------:R-:W-:-:S04]  /*4ef0*/  UIADD3 UR6, UR6, 0xe028, URZ ;  /* 0x0000e02806067890 */ /* 0x000fc8000fffe03f */
[----:B------:R-:W-:-:S09]  /*4f00*/  UPRMT UR6, URZ, 0x654, UR6 ;  /* 0x000006543f067896 */ /* 0x000fd20008000006 */
[----:B------:R-:W-:Y:S01]  /*4f10*/  SYNCS.ARRIVE.TRANS64.RED.A1T0 RZ, [UR6], RZ ;  /* 0x000000ffffff79a7 */ /* 0x000fe20008100406 */
[----:B------:R-:W-:Y:S05]  /*4f20*/  @P1 BRA `(.L_x_31) ;  /* 0x0000000000041947 */ /* 0x000fea0003800000 */
[----:B------:R-:W-:Y:S01]  /*4f30*/  BPT.TRAP 0x1 ;  /* 0x000000040000795c */ /* 0x000fe20000300000 */
.L_x_31:
[----:B------:R-:W-:-:S04]  /*4f40*/  UIADD3 UR21, UR21, 0x1, URZ ;  /* 0x0000000115157890 */ /* 0x000fc8000fffe03f */
[----:B------:R-:W-:-:S04]  /*4f50*/  UISETP.NE.AND UP0, UPT, UR21, 0x5, UPT ;  /* 0x000000051500788c */ /* 0x000fc8000bf05270 */
[----:B------:R-:W-:Y:S01]  /*4f60*/  USEL UR21, UR21, URZ, UP0 ;  /* 0x0000003f15157287 */ /* 0x000fe20008000000 */
[----:B------:R-:W-:Y:S11]  /*4f70*/  @!P0 BRA `(.L_x_32) ;  /* 0x0000000000048947 */ /* 0x000ff60003800000 */
[----:B------:R-:W-:Y:S01]  /*4f80*/  BPT.TRAP 0x1 ;  /* 0x000000040000795c */ /* 0x000fe20000300000 */
.L_x_32:
[----:B------:R-:W-:-:S04]  /*4f90*/  ULEA UR6, UR21, UR36, 0x3 ;  /* 0x0000002415067291 */ /* 0x000fc8000f8e183f */
[----:B------:R-:W-:-:S04]  /*4fa0*/  UIADD3 UR6, UR6, 0xe028, URZ ;  /* 0x0000e02806067890 */ /* 0x000fc8000fffe03f */
[----:B------:R-:W-:-:S09]  /*4fb0*/  UPRMT UR6, URZ, 0x654, UR6 ;  /* 0x000006543f067896 */ /* 0x000fd20008000006 */
[----:B------:R-:W-:Y:S01]  /*4fc0*/  SYNCS.ARRIVE.TRANS64.RED.A1T0 RZ, [UR6], RZ ;  /* 0x000000ffffff79a7 */ /* 0x000fe20008100406 */
[----:B------:R-:W-:Y:S05]  /*4fd0*/  @P1 BRA `(.L_x_33) ;  /* 0x0000000000041947 */ /* 0x000fea0003800000 */
[----:B------:R-:W-:Y:S01]  /*4fe0*/  BPT.TRAP 0x1 ;  /* 0x000000040000795c */ /* 0x000fe20000300000 */
.L_x_33:
[----:B------:R-:W-:Y:S01]  /*4ff0*/  UIADD3 UR23, UR23, 0x1, URZ ;  /* 0x0000000117177890 */ /* 0x000fe2000fffe03f */
[----:B------:R-:W-:Y:S01]  /*5000*/  ISETP.GT.AND P3, PT, R8, 0x1, PT ;  /* 0x000000010800780c */ /* 0x000fe20003f64270 */
[----:B------:R-:W-:Y:S01]  /*5010*/  UIADD3 UR21, UR21, 0x1, URZ ;  /* 0x0000000115157890 */ /* 0x000fe2000fffe03f */
[----:B------:R-:W-:Y:S01]  /*5020*/  VIADD R6, R6, 0x40 ;  /* 0x0000004006067836 */ /* 0x000fe20000000000 */
[----:B------:R-:W-:Y:S01]  /*5030*/  UISETP.NE.AND UP2, UPT, UR23, 0x5, UPT ;  /* 0x000000051700788c */ /* 0x000fe2000bf45270 */
[----:B------:R-:W-:Y:S01]  /*5040*/  VIADD R15, R8, 0xffffffff ;  /* 0xffffffff080f7836 */ /* 0x000fe20000000000 */
[----:B------:R-:W-:Y:S01]  /*5050*/  UISETP.NE.AND UP0, UPT, UR21, 0x5, UPT ;  /* 0x000000051500788c */ /* 0x000fe2000bf05270 */
[----:B------:R-:W-:Y:S01]  /*5060*/  IMAD.MOV.U32 R17, RZ, RZ, R5 ;  /* 0x000000ffff117224 */ /* 0x000fe200078e0005 */
[----:B------:R-:W-:Y:S01]  /*5070*/  USEL UR6, URZ, 0x1, UP2 ;  /* 0x000000013f067887 */ /* 0x000fe20009000000 */
[----:B------:R-:W-:Y:S01]  /*5080*/  IMAD.MOV.U32 R19, RZ, RZ, R7 ;  /* 0x000000ffff137224 */ /* 0x000fe200078e0007 */
[----:B------:R-:W-:-:S02]  /*5090*/  USEL UR21, UR21, URZ, UP0 ;  /* 0x0000003f15157287 */ /* 0x000fc40008000000 */
[----:B------:R-:W-:Y:S02]  /*50a0*/  USEL UR23, UR23, URZ, UP2 ;  /* 0x0000003f17177287 */ /* 0x000fe40009000000 */
[----:B-1----:R-:W-:Y:S01]  /*50b0*/  LOP3.LUT R16, R4, UR6, RZ, 0x3c, !PT ;  /* 0x0000000604107c12 */ /* 0x002fe2000f8e3cff */
[----:B------:R-:W-:Y:S09]  /*50c0*/  @P3 BRA `(.L_x_34) ;  /* 0xffffffdc00c83947 */ /* 0x000ff2000383ffff */
.L_x_23:
[----:B------:R-:W-:-:S13]  /*50d0*/  ISETP.GE.AND P3, PT, R8, RZ, PT ;  /* 0x000000ff0800720c */ /* 0x000fda0003f66270 */
[----:B------:R-:W-:Y:S05]  /*50e0*/  @!P3 BRA `(.L_x_35) ;  /* 0x000000240064b947 */ /* 0x000fea0003800000 */
[----:B------:R-:W-:Y:S01]  /*50f0*/  VIADD R8, R8, 0x1 ;  /* 0x0000000108087836 */ /* 0x000fe20000000000 */
[----:B------:R-:W-:Y:S01]  /*5100*/  MOV R15, R5 ;  /* 0x00000005000f7202 */ /* 0x000fe20000000f00 */
[----:B------:R-:W-:Y:S01]  /*5110*/  IMAD.MOV.U32 R4, RZ, RZ, R7 ;  /* 0x000000ffff047224 */ /* 0x000fe200078e0007 */
[----:B------:R-:W-:-:S06]  /*5120*/  ULDC UR24, c[0x0][0x604] ;  /* 0x0001810000187ab9 */ /* 0x000fcc0000000800 */
.L_x_46:
[----:B-1----:R-:W-:Y:S05]  /*5130*/  @!P0 BRA `(.L_x_36) ;  /* 0x0000000000048947 */ /* 0x002fea0003800000 */
[----:B------:R-:W-:Y:S01]  /*5140*/  BPT.TRAP 0x1 ;  /* 0x000000040000795c */ /* 0x000fe20000300000 */
.L_x_36:
[----:B------:R-:W-:Y:S01]  /*5150*/  ULEA UR6, UR23, UR36, 0x3 ;  /* 0x0000002417067291 */ /* 0x000fe2000f8e183f */
[----:B------:R-:W-:-:S08]  /*5160*/  SHF.L.U32 R0, R16, 0x1f, RZ ;  /* 0x0000001f10007819 */ /* 0x000fd000000006ff */
[----:B------:R-:W1:Y:S02]  /*5170*/  SYNCS.PHASECHK.TRANS64.TRYWAIT P3, [UR6+0xe000], R0 ;  /* 0x00e00000ff0075a7 */ /* 0x000e640008060146 */
[----:B-1----:R-:W-:Y:S05]  /*5180*/  @!P3 BRA `(.L_x_37) ;  /* 0x0000005000b0b947 */ /* 0x002fea0003800000 */
.L_x_107:
        /* <DEDUP_REMOVED lines=27> */
.L_x_38:
[----:B------:R-:W-:Y:S01]  /*5340*/  VIADD R5, R6, 0x1 ;  /* 0x0000000106057836 */ /* 0x000fe20000000000 */
[----:B------:R-:W-:Y:S01]  /*5350*/  ISETP.GE.AND P3, PT, R2, R6, PT ;  /* 0x000000060200720c */ /* 0x000fe20003f66270 */
[C---:B------:R-:W-:Y:S01]  /*5360*/  VIADD R7, R6.reuse, 0x8 ;  /* 0x0000000806077836 */ /* 0x040fe20000000000 */
[----:B------:R-:W-:Y:S01]  /*5370*/  ULEA UR6, UR23, UR36, 0x3 ;  /* 0x0000002417067291 */ /* 0x000fe2000f8e183f */
[----:B------:R-:W-:Y:S01]  /*5380*/  VIADD R16, R6, 0x9 ;  /* 0x0000000906107836 */ /* 0x000fe20000000000 */
[----:B------:R-:W-:Y:S01]  /*5390*/  ISETP.GE.AND P4, PT, R2, R5, PT ;  /* 0x000000050200720c */ /* 0x000fe20003f86270 */
[----:B------:R-:W-:Y:S01]  /*53a0*/  VIADD R17, R6, 0x10 ;  /* 0x0000001006117836 */ /* 0x000fe20000000000 */
[----:B------:R-:W-:Y:S02]  /*53b0*/  FSEL R88, R88, -INF , P3 ;  /* 0xff80000058587808 */ /* 0x000fe40001800000 */
[----:B------:R-:W-:Y:S02]  /*53c0*/  ISETP.GE.AND P3, PT, R2, R7, PT ;  /* 0x000000070200720c */ /* 0x000fe40003f66270 */
[----:B------:R-:W-:-:S02]  /*53d0*/  FSEL R89, R89, -INF , P4 ;  /* 0xff80000059597808 */ /* 0x000fc40002000000 */
[----:B------:R-:W-:Y:S02]  /*53e0*/  FMNMX R18, R88, R15, !PT ;  /* 0x0000000f58127209 */ /* 0x000fe40007800000 */
[----:B------:R-:W-:Y:S02]  /*53f0*/  ISETP.GE.AND P4, PT, R2, R16, PT ;  /* 0x000000100200720c */ /* 0x000fe40003f86270 */
[----:B------:R-:W-:Y:S02]  /*5400*/  FSEL R92, R92, -INF , P3 ;  /* 0xff8000005c5c7808 */ /* 0x000fe40001800000 */
[----:B------:R-:W-:Y:S01]  /*5410*/  FMNMX R19, R89, R18, !PT ;  /* 0x0000001259137209 */ /* 0x000fe20007800000 */
[----:B------:R-:W-:Y:S01]  /*5420*/  VIADD R18, R6, 0x11 ;  /* 0x0000001106127836 */ /* 0x000fe20000000000 */
[----:B------:R-:W-:Y:S02]  /*5430*/  ISETP.GE.AND P3, PT, R2, R17, PT ;  /* 0x000000110200720c */ /* 0x000fe40003f66270 */
[----:B------:R-:W-:-:S02]  /*5440*/  FSEL R93, R93, -INF , P4 ;  /* 0xff8000005d5d7808 */ /* 0x000fc40002000000 */
[----:B------:R-:W-:Y:S01]  /*5450*/  FMNMX R20, R92, R19, !PT ;  /* 0x000000135c147209 */ /* 0x000fe20007800000 */
[----:B------:R-:W-:Y:S01]  /*5460*/  VIADD R19, R6, 0x18 ;  /* 0x0000001806137836 */ /* 0x000fe20000000000 */
[----:B------:R-:W-:Y:S02]  /*5470*/  ISETP.GE.AND P4, PT, R2, R18, PT ;  /* 0x000000120200720c */ /* 0x000fe40003f86270 */
[----:B------:R-:W-:Y:S02]  /*5480*/  FSEL R96, R96, -INF , P3 ;  /* 0xff80000060607808 */ /* 0x000fe40001800000 */
[----:B------:R-:W-:Y:S01]  /*5490*/  FMNMX R21, R93, R20, !PT ;  /* 0x000000145d157209 */ /* 0x000fe20007800000 */
[----:B------:R-:W-:Y:S01]  /*54a0*/  VIADD R20, R6, 0x19 ;  /* 0x0000001906147836 */ /* 0x000fe20000000000 */
[----:B------:R-:W-:Y:S02]  /*54b0*/  ISETP.GE.AND P3, PT, R2, R19, PT ;  /* 0x000000130200720c */ /* 0x000fe40003f66270 */
[----:B------:R-:W-:-:S02]  /*54c0*/  FSEL R97, R97, -INF , P4 ;  /* 0xff80000061617808 */ /* 0x000fc40002000000 */
[----:B------:R-:W-:Y:S02]  /*54d0*/  FMNMX R22, R96, R21, !PT ;  /* 0x0000001560167209 */ /* 0x000fe40007800000 */
[----:B------:R-:W-:Y:S02]  /*54e0*/  IADD3 R21, R6, 0x20, RZ ;  /* 0x0000002006157810 */ /* 0x000fe40007ffe0ff */
[----:B------:R-:W-:Y:S02]  /*54f0*/  ISETP.GE.AND P4, PT, R2, R20, PT ;  /* 0x000000140200720c */ /* 0x000fe40003f86270 */
[----:B------:R-:W-:Y:S02]  /*5500*/  FSEL R100, R100, -INF , P3 ;  /* 0xff80000064647808 */ /* 0x000fe40001800000 */
[----:B------:R-:W-:Y:S01]  /*5510*/  FMNMX R23, R97, R22, !PT ;  /* 0x0000001661177209 */ /* 0x000fe20007800000 */
[----:B------:R-:W-:Y:S01]  /*5520*/  VIADD R22, R6, 0x21 ;  /* 0x0000002106167836 */ /* 0x000fe20000000000 */
[----:B------:R-:W-:-:S02]  /*5530*/  ISETP.GE.AND P3, PT, R2, R21, PT ;  /* 0x000000150200720c */ /* 0x000fc40003f66270 */
[----:B------:R-:W-:Y:S02]  /*5540*/  FSEL R101, R101, -INF , P4 ;  /* 0xff80000065657808 */ /* 0x000fe40002000000 */
[----:B------:R-:W-:Y:S01]  /*5550*/  FMNMX R120, R100, R23, !PT ;  /* 0x0000001764787209 */ /* 0x000fe20007800000 */
[----:B------:R-:W-:Y:S01]  /*5560*/  VIADD R23, R6, 0x28 ;  /* 0x0000002806177836 */ /* 0x000fe20000000000 */
        /* <DEDUP_REMOVED lines=22> */
[----:B------:R-:W-:Y:S02]  /*56d0*/  FMNMX R126, R112, R125, !PT ;  /* 0x0000007d707e7209 */ /* 0x000fe40007800000 */
[----:B------:R-:W-:Y:S02]  /*56e0*/  ISETP.GE.AND P4, PT, R2, R124, PT ;  /* 0x0000007c0200720c */ /* 0x000fe40003f86270 */
[----:B------:R-:W-:Y:S02]  /*56f0*/  FSEL R116, R116, -INF , P3 ;  /* 0xff80000074747808 */ /* 0x000fe40001800000 */
[----:B------:R-:W-:Y:S02]  /*5700*/  FMNMX R125, R113, R126, !PT ;  /* 0x0000007e717d7209 */ /* 0x000fe40007800000 */
[----:B------:R-:W-:-:S02]  /*5710*/  FSEL R117, R117, -INF , P4 ;  /* 0xff80000075757808 */ /* 0x000fc40002000000 */
[----:B------:R-:W-:Y:S02]  /*5720*/  FMNMX R126, R116, R125, !PT ;  /* 0x0000007d747e7209 */ /* 0x000fe40007800000 */
[----:B------:R-:W-:Y:S02]  /*5730*/  ISETP.GE.AND P6, PT, R3, R5, PT ;  /* 0x000000050300720c */ /* 0x000fe40003fc6270 */
[----:B------:R-:W-:Y:S02]  /*5740*/  FMNMX R126, R117, R126, !PT ;  /* 0x0000007e757e7209 */ /* 0x000fe40007800000 */
[C---:B------:R-:W-:Y:S02]  /*5750*/  ISETP.GE.AND P5, PT, R3.reuse, R17, PT ;  /* 0x000000110300720c */ /* 0x040fe40003fa6270 */
[C---:B------:R-:W-:Y:S01]  /*5760*/  ISETP.GE.AND P3, PT, R3.reuse, R7, PT ;  /* 0x000000070300720c */ /* 0x040fe20003f66270 */
[----:B------:R-:W1:Y:S01]  /*5770*/  SHFL.BFLY PT, R125, R126, 0x1, 0x1f ;  /* 0x0c201f007e7d7f89 */ /* 0x000e6200000e0000 */
[----:B------:R-:W-:-:S02]  /*5780*/  ISETP.GE.AND P4, PT, R3, R16, PT ;  /* 0x000000100300720c */ /* 0x000fc40003f86270 */
[----:B------:R-:W-:Y:S02]  /*5790*/  FSEL R98, R98, -INF , P5 ;  /* 0xff80000062627808 */ /* 0x000fe40002800000 */
[----:B------:R-:W-:Y:S02]  /*57a0*/  FSEL R94, R94, -INF , P3 ;  /* 0xff8000005e5e7808 */ /* 0x000fe40001800000 */
[----:B------:R-:W-:Y:S02]  /*57b0*/  FSEL R95, R95, -INF , P4 ;  /* 0xff8000005f5f7808 */ /* 0x000fe40002000000 */
[C---:B------:R-:W-:Y:S02]  /*57c0*/  ISETP.GE.AND P3, PT, R3.reuse, R19, PT ;  /* 0x000000130300720c */ /* 0x040fe40003f66270 */
[----:B------:R-:W-:Y:S02]  /*57d0*/  ISETP.GE.AND P4, PT, R3, R20, PT ;  /* 0x000000140300720c */ /* 0x000fe40003f86270 */
[----:B------:R-:W-:-:S02]  /*57e0*/  FSEL R102, R102, -INF , P3 ;  /* 0xff80000066667808 */ /* 0x000fc40001800000 */
[----:B------:R-:W-:Y:S02]  /*57f0*/  ISETP.GE.AND P3, PT, R3, R22, PT ;  /* 0x000000160300720c */ /* 0x000fe40003f66270 */
[----:B------:R-:W-:Y:S02]  /*5800*/  FSEL R91, R91, -INF , P6 ;  /* 0xff8000005b5b7808 */ /* 0x000fe40003000000 */
[----:B------:R-:W-:Y:S02]  /*5810*/  FSEL R107, R107, -INF , P3 ;  /* 0xff8000006b6b7808 */ /* 0x000fe40001800000 */
[C---:B------:R-:W-:Y:S02]  /*5820*/  ISETP.GE.AND P3, PT, R3.reuse, R121, PT ;  /* 0x000000790300720c */ /* 0x040fe40003f66270 */
[----:B------:R-:W-:Y:S02]  /*5830*/  ISETP.GE.AND P6, PT, R3, R18, PT ;  /* 0x000000120300720c */ /* 0x000fe40003fc6270 */
[----:B-1----:R-:W-:-:S02]  /*5840*/  FMNMX R125, R126, R125, !PT ;  /* 0x0000007d7e7d7209 */ /* 0x002fc40007800000 */
[----:B------:R-:W-:Y:S02]  /*5850*/  FSEL R114, R114, -INF , P3 ;  /* 0xff80000072727808 */ /* 0x000fe40001800000 */
[----:B------:R-:W-:Y:S01]  /*5860*/  FSEL R99, R99, -INF , P6 ;  /* 0xff80000063637808 */ /* 0x000fe20003000000 */
[----:B------:R-:W1:Y:S01]  /*5870*/  SHFL.BFLY PT, R128, R125, 0x2, 0x1f ;  /* 0x0c401f007d807f89 */ /* 0x000e6200000e0000 */
[----:B------:R-:W-:Y:S02]  /*5880*/  ISETP.GE.AND P6, PT, R3, R21, PT ;  /* 0x000000150300720c */ /* 0x000fe40003fc6270 */
[----:B------:R-:W-:Y:S02]  /*5890*/  FSEL R103, R103, -INF , P4 ;  /* 0xff80000067677808 */ /* 0x000fe40002000000 */
[----:B------:R-:W-:Y:S02]  /*58a0*/  ISETP.GE.AND P4, PT, R3, R23, PT ;  /* 0x000000170300720c */ /* 0x000fe40003f86270 */
[----:B------:R-:W-:-:S02]  /*58b0*/  FSEL R106, R106, -INF , P6 ;  /* 0xff8000006a6a7808 */ /* 0x000fc40003000000 */
[----:B------:R-:W-:Y:S02]  /*58c0*/  ISETP.GE.AND P6, PT, R3, R120, PT ;  /* 0x000000780300720c */ /* 0x000fe40003fc6270 */
[----:B------:R-:W-:Y:S02]  /*58d0*/  FSEL R110, R110, -INF , P4 ;  /* 0xff8000006e6e7808 */ /* 0x000fe40002000000 */
[----:B------:R-:W-:Y:S02]  /*58e0*/  FSEL R111, R111, -INF , P6 ;  /* 0xff8000006f6f7808 */ /* 0x000fe40003000000 */
[----:B------:R-:W-:-:S04]  /*58f0*/  ISETP.GE.AND P6, PT, R3, R123, PT ;  /* 0x0000007b0300720c */ /* 0x000fc80003fc6270 */
[----:B------:R-:W-:Y:S02]  /*5900*/  FSEL R118, R118, -INF , P6 ;  /* 0xff80000076767808 */ /* 0x000fe40003000000 */
[----:B-1----:R-:W-:-:S04]  /*5910*/  FMNMX R5, R125, R128, !PT ;  /* 0x000000807d057209 */ /* 0x002fc80007800000 */
[----:B------:R-:W-:-:S04]  /*5920*/  FSETP.NEU.AND P5, PT, R5, -INF , PT ;  /* 0xff8000000500780b */ /* 0x000fc80003fad000 */
[----:B------:R-:W-:Y:S02]  /*5930*/  FSEL R20, R5, RZ, P5 ;  /* 0x000000ff05147208 */ /* 0x000fe40002800000 */
[----:B------:R-:W-:-:S03]  /*5940*/  ISETP.GE.AND P5, PT, R3, R6, PT ;  /* 0x000000060300720c */ /* 0x000fc60003fa6270 */
[----:B------:R-:W-:Y:S01]  /*5950*/  FMUL R16, R20, UR24 ;  /* 0x0000001814107c20 */ /* 0x000fe20008400000 */
[----:B------:R-:W-:Y:S01]  /*5960*/  FSEL R17, R90, -INF , P5 ;  /* 0xff8000005a117808 */ /* 0x000fe20002800000 */
[----:B------:R-:W-:-:S01]  /*5970*/  FADD R20, -R20, R15 ;  /* 0x0000000f14147221 */ /* 0x000fc20000000100 */
[----:B------:R-:W-:Y:S01]  /*5980*/  ISETP.GE.AND P5, PT, R3, R122, PT ;  /* 0x0000007a0300720c */ /* 0x000fe20003fa6270 */
[----:B------:R-:W-:-:S01]  /*5990*/  FFMA R89, R89, UR24, -R16 ;  /* 0x0000001859597c23 */ /* 0x000fc20008000810 */
[----:B------:R-:W-:Y:S01]  /*59a0*/  FMNMX R18, R17, R4, !PT ;  /* 0x0000000411127209 */ /* 0x000fe20007800000 */
[----:B------:R-:W-:-:S01]  /*59b0*/  FFMA R93, R93, UR24, -R16 ;  /* 0x000000185d5d7c23 */ /* 0x000fc20008000810 */
[----:B------:R-:W-:Y:S01]  /*59c0*/  FSEL R115, R115, -INF , P5 ;  /* 0xff80000073737808 */ /* 0x000fe20002800000 */
[----:B------:R-:W-:-:S01]  /*59d0*/  FFMA R88, R88, UR24, -R16 ;  /* 0x0000001858587c23 */ /* 0x000fc20008000810 */
[----:B------:R-:W-:Y:S01]  /*59e0*/  FSETP.GEU.AND P3, PT, R89, -126, PT ;  /* 0xc2fc00005900780b */ /* 0x000fe20003f6e000 */
[----:B------:R-:W-:-:S01]  /*59f0*/  FFMA R92, R92, UR24, -R16 ;  /* 0x000000185c5c7c23 */ /* 0x000fc20008000810 */
[----:B------:R-:W-:Y:S01]  /*5a00*/  FMNMX R7, R91, R18, !PT ;  /* 0x000000125b077209 */ /* 0x000fe20007800000 */
[----:B------:R-:W-:-:S01]  /*5a10*/  FFMA R97, R97, UR24, -R16 ;  /* 0x0000001861617c23 */ /* 0x000fc20008000810 */
[----:B------:R-:W-:Y:S01]  /*5a20*/  ISETP.GE.AND P5, PT, R3, R124, PT ;  /* 0x0000007c0300720c */ /* 0x000fe20003fa6270 */
[----:B------:R-:W-:-:S01]  /*5a30*/  FFMA R101, R101, UR24, -R16 ;  /* 0x0000001865657c23 */ /* 0x000fc20008000810 */
[----:B------:R-:W-:Y:S01]  /*5a40*/  FMNMX R18, R94, R7, !PT ;  /* 0x000000075e127209 */ /* 0x000fe20007800000 */
[----:B------:R-:W-:-:S01]  /*5a50*/  FFMA R96, R96, UR24, -R16 ;  /* 0x0000001860607c23 */ /* 0x000fc20008000810 */
[----:B------:R-:W-:Y:S01]  /*5a60*/  FSEL R119, R119, -INF , P5 ;  /* 0xff80000077777808 */ /* 0x000fe20002800000 */
[----:B------:R-:W-:-:S01]  /*5a70*/  FFMA R100, R100, UR24, -R16 ;  /* 0x0000001864647c23 */ /* 0x000fc20008000810 */
[----:B------:R-:W-:Y:S01]  /*5a80*/  FMNMX R7, R95, R18, !PT ;  /* 0x000000125f077209 */ /* 0x000fe20007800000 */
[----:B------:R-:W-:-:S01]  /*5a90*/  FFMA R105, R105, UR24, -R16 ;  /* 0x0000001869697c23 */ /* 0x000fc20008000810 */
[----:B------:R-:W-:Y:S01]  /*5aa0*/  FSETP.GEU.AND P5, PT, R93, -126, PT ;  /* 0xc2fc00005d00780b */ /* 0x000fe20003fae000 */
[----:B------:R-:W-:Y:S01]  /*5ab0*/  @!P3 FMUL R89, R89, 0.5 ;  /* 0x3f0000005959b820 */ /* 0x000fe20000400000 */
[----:B------:R-:W-:Y:S01]  /*5ac0*/  FSETP.GEU.AND P4, PT, R88, -126, PT ;  /* 0xc2fc00005800780b */ /* 0x000fe20003f8e000 */
[----:B------:R-:W-:-:S01]  /*5ad0*/  FFMA R109, R109, UR24, -R16 ;  /* 0x000000186d6d7c23 */ /* 0x000fc20008000810 */
[----:B------:R-:W-:Y:S01]  /*5ae0*/  FMNMX R18, R98, R7, !PT ;  /* 0x0000000762127209 */ /* 0x000fe20007800000 */
[----:B------:R-:W-:-:S01]  /*5af0*/  FFMA R104, R104, UR24, -R16 ;  /* 0x0000001868687c23 */ /* 0x000fc20008000810 */
[----:B------:R-:W-:Y:S01]  /*5b00*/  FSETP.GEU.AND P6, PT, R92, -126, PT ;  /* 0xc2fc00005c00780b */ /* 0x000fe20003fce000 */
[----:B------:R-:W1:Y:S01]  /*5b10*/  MUFU.EX2 R89, R89 ;  /* 0x0000005900597308 */ /* 0x000e620000000800 */
[----:B------:R-:W-:Y:S01]  /*5b20*/  FMNMX R7, R99, R18, !PT ;  /* 0x0000001263077209 */ /* 0x000fe20007800000 */
[--C-:B------:R-:W-:Y:S01]  /*5b30*/  FFMA R108, R108, UR24, -R16.reuse ;  /* 0x000000186c6c7c23 */ /* 0x100fe20008000810 */
[----:B------:R-:W-:-:S01]  /*5b40*/  FFMA R113, R113, UR24, -R16 ;  /* 0x0000001871717c23 */ /* 0x000fc20008000810 */
[--C-:B------:R-:W-:Y:S01]  /*5b50*/  FFMA R112, R112, UR24, -R16.reuse ;  /* 0x0000001870707c23 */ /* 0x100fe20008000810 */
[----:B------:R-:W-:Y:S01]  /*5b60*/  FMNMX R18, R102, R7, !PT ;  /* 0x0000000766127209 */ /* 0x000fe20007800000 */
[----:B------:R-:W-:Y:S01]  /*5b70*/  @!P5 FMUL R93, R93, 0.5 ;  /* 0x3f0000005d5dd820 */ /* 0x000fe20000400000 */
[----:B------:R-:W-:-:S01]  /*5b80*/  FFMA R116, R116, UR24, -R16 ;  /* 0x0000001874747c23 */ /* 0x000fc20008000810 */
[----:B------:R-:W-:Y:S01]  /*5b90*/  @!P4 FMUL R88, R88, 0.5 ;  /* 0x3f0000005858c820 */ /* 0x000fe20000400000 */
[----:B------:R-:W-:Y:S01]  /*5ba0*/  FMNMX R7, R103, R18, !PT ;  /* 0x0000001267077209 */ /* 0x000fe20007800000 */
[----:B------:R-:W-:Y:S01]  /*5bb0*/  FFMA R16, R117, UR24, -R16 ;  /* 0x0000001875107c23 */ /* 0x000fe20008000810 */
[----:B------:R-:W-:Y:S01]  /*5bc0*/  FMUL R20, R20, UR24 ;  /* 0x0000001814147c20 */ /* 0x000fe20008400000 */
[----:B------:R-:W2:Y:S01]  /*5bd0*/  MUFU.EX2 R93, R93 ;  /* 0x0000005d005d7308 */ /* 0x000ea20000000800 */
[----:B------:R-:W-:Y:S01]  /*5be0*/  FMNMX R18, R106, R7, !PT ;  /* 0x000000076a127209 */ /* 0x000fe20007800000 */
[----:B------:R-:W-:Y:S01]  /*5bf0*/  @!P6 FMUL R92, R92, 0.5 ;  /* 0x3f0000005c5ce820 */ /* 0x000fe20000400000 */
[----:B-1----:R-:W-:Y:S01]  /*5c00*/  @!P3 FMUL R89, R89, R89 ;  /* 0x000000595959b220 */ /* 0x002fe20000400000 */
[----:B------:R-:W-:-:S04]  /*5c10*/  FSETP.GEU.AND P3, PT, R97, -126, PT ;  /* 0xc2fc00006100780b */ /* 0x000fc80003f6e000 */
[----:B------:R-:W1:Y:S01]  /*5c20*/  MUFU.EX2 R88, R88 ;  /* 0x0000005800587308 */ /* 0x000e620000000800 */
[----:B------:R-:W-:-:S04]  /*5c30*/  FMNMX R7, R107, R18, !PT ;  /* 0x000000126b077209 */ /* 0x000fc80007800000 */
[----:B------:R-:W-:-:S03]  /*5c40*/  FMNMX R18, R110, R7, !PT ;  /* 0x000000076e127209 */ /* 0x000fc60007800000 */
[----:B------:R-:W3:Y:S01]  /*5c50*/  MUFU.EX2 R92, R92 ;  /* 0x0000005c005c7308 */ /* 0x000ee20000000800 */
[----:B------:R-:W-:Y:S01]  /*5c60*/  FMNMX R7, R111, R18, !PT ;  /* 0x000000126f077209 */ /* 0x000fe20007800000 */
[----:B--2---:R-:W-:Y:S01]  /*5c70*/  @!P5 FMUL R93, R93, R93 ;  /* 0x0000005d5d5dd220 */ /* 0x004fe20000400000 */
[----:B------:R-:W-:Y:S01]  /*5c80*/  @!P3 FMUL R97, R97, 0.5 ;  /* 0x3f0000006161b820 */ /* 0x000fe20000400000 */
[----:B------:R-:W-:Y:S02]  /*5c90*/  FSETP.GEU.AND P5, PT, R101, -126, PT ;  /* 0xc2fc00006500780b */ /* 0x000fe40003fae000 */
[----:B------:R-:W-:Y:S01]  /*5ca0*/  FMNMX R18, R114, R7, !PT ;  /* 0x0000000772127209 */ /* 0x000fe20007800000 */
[----:B-1----:R-:W-:Y:S01]  /*5cb0*/  @!P4 FMUL R88, R88, R88 ;  /* 0x000000585858c220 */ /* 0x002fe20000400000 */
[----:B------:R-:W-:Y:S01]  /*5cc0*/  FSETP.GEU.AND P4, PT, R96, -126, PT ;  /* 0xc2fc00006000780b */ /* 0x000fe20003f8e000 */
[----:B------:R-:W1:Y:S01]  /*5cd0*/  MUFU.EX2 R97, R97 ;  /* 0x0000006100617308 */ /* 0x000e620000000800 */
[----:B------:R-:W-:-:S04]  /*5ce0*/  FMNMX R7, R115, R18, !PT ;  /* 0x0000001273077209 */ /* 0x000fc80007800000 */
[----:B------:R-:W-:Y:S01]  /*5cf0*/  FMNMX R18, R118, R7, !PT ;  /* 0x0000000776127209 */ /* 0x000fe20007800000 */
[----:B---3--:R-:W-:Y:S01]  /*5d00*/  @!P6 FMUL R92, R92, R92 ;  /* 0x0000005c5c5ce220 */ /* 0x008fe20000400000 */
[----:B------:R-:W-:Y:S01]  /*5d10*/  FSETP.GEU.AND P6, PT, R100, -126, PT ;  /* 0xc2fc00006400780b */ /* 0x000fe20003fce000 */
[----:B------:R-:W-:Y:S01]  /*5d20*/  @!P5 FMUL R101, R101, 0.5 ;  /* 0x3f0000006565d820 */ /* 0x000fe20000400000 */
[----:B------:R-:W-:-:S03]  /*5d30*/  FMNMX R18, R119, R18, !PT ;  /* 0x0000001277127209 */ /* 0x000fc60007800000 */
[----:B------:R-:W-:Y:S02]  /*5d40*/  @!P4 FMUL R96, R96, 0.5 ;  /* 0x3f0000006060c820 */ /* 0x000fe40000400000 */
[----:B------:R-:W2:Y:S01]  /*5d50*/  SHFL.BFLY PT, R7, R18, 0x1, 0x1f ;  /* 0x0c201f0012077f89 */ /* 0x000ea200000e0000 */
[----:B------:R-:W3:Y:S01]  /*5d60*/  MUFU.EX2 R101, R101 ;  /* 0x0000006500657308 */ /* 0x000ee20000000800 */
[----:B-1----:R-:W-:Y:S01]  /*5d70*/  @!P3 FMUL R97, R97, R97 ;  /* 0x000000616161b220 */ /* 0x002fe20000400000 */
[----:B------:R-:W-:-:S03]  /*5d80*/  FSETP.GEU.AND P3, PT, R105, -126, PT ;  /* 0xc2fc00006900780b */ /* 0x000fc60003f6e000 */
[----:B------:R-:W-:-:S03]  /*5d90*/  @!P6 FMUL R100, R100, 0.5 ;  /* 0x3f0000006464e820 */ /* 0x000fc60000400000 */
[----:B------:R-:W1:Y:S08]  /*5da0*/  MUFU.EX2 R96, R96 ;  /* 0x0000006000607308 */ /* 0x000e700000000800 */
[----:B------:R-:W4:Y:S01]  /*5db0*/  MUFU.EX2 R100, R100 ;  /* 0x0000006400647308 */ /* 0x000f220000000800 */
[----:B------:R-:W-:Y:S01]  /*5dc0*/  @!P3 FMUL R105, R105, 0.5 ;  /* 0x3f0000006969b820 */ /* 0x000fe20000400000 */
[----:B---3--:R-:W-:Y:S01]  /*5dd0*/  @!P5 FMUL R101, R101, R101 ;  /* 0x000000656565d220 */ /* 0x008fe20000400000 */
[----:B------:R-:W-:-:S02]  /*5de0*/  FSETP.GEU.AND P5, PT, R109, -126, PT ;  /* 0xc2fc00006d00780b */ /* 0x000fc40003fae000 */
[----:B--2---:R-:W-:-:S03]  /*5df0*/  FMNMX R7, R18, R7, !PT ;  /* 0x0000000712077209 */ /* 0x004fc60007800000 */
[----:B------:R-:W2:Y:S01]  /*5e00*/  MUFU.EX2 R22, R105 ;  /* 0x0000006900167308 */ /* 0x000ea20000000800 */
[----:B-1----:R-:W-:Y:S01]  /*5e10*/  @!P4 FMUL R96, R96, R96 ;  /* 0x000000606060c220 */ /* 0x002fe20000400000 */
[----:B------:R-:W-:Y:S01]  /*5e20*/  FSETP.GEU.AND P4, PT, R104, -126, PT ;  /* 0xc2fc00006800780b */ /* 0x000fe20003f8e000 */
[----:B------:R-:W1:Y:S05]  /*5e30*/  SHFL.BFLY PT, R18, R7, 0x2, 0x1f ;  /* 0x0c401f0007127f89 */ /* 0x000e6a00000e0000 */
[----:B------:R-:W-:Y:S01]  /*5e40*/  @!P5 FMUL R109, R109, 0.5 ;  /* 0x3f0000006d6dd820 */ /* 0x000fe20000400000 */
[----:B----4-:R-:W-:Y:S01]  /*5e50*/  @!P6 FMUL R100, R100, R100 ;  /* 0x000000646464e220 */ /* 0x010fe20000400000 */
[----:B------:R-:W-:-:S02]  /*5e60*/  FSETP.GEU.AND P6, PT, R108, -126, PT ;  /* 0xc2fc00006c00780b */ /* 0x000fc40003fce000 */
[----:B------:R-:W3:Y:S03]  /*5e70*/  MUFU.EX2 R90, R109 ;  /* 0x0000006d005a7308 */ /* 0x000ee60000000800 */
[----:B------:R-:W-:Y:S01]  /*5e80*/  @!P4 FMUL R104, R104, 0.5 ;  /* 0x3f0000006868c820 */ /* 0x000fe20000400000 */
[----:B--2---:R-:W-:Y:S01]  /*5e90*/  @!P3 FMUL R22, R22, R22 ;  /* 0x000000161616b220 */ /* 0x004fe20000400000 */
[----:B------:R-:W-:-:S03]  /*5ea0*/  FSETP.GEU.AND P3, PT, R113, -126, PT ;  /* 0xc2fc00007100780b */ /* 0x000fc60003f6e000 */
[----:B------:R-:W2:Y:S01]  /*5eb0*/  MUFU.EX2 R21, R104 ;  /* 0x0000006800157308 */ /* 0x000ea20000000800 */
[----:B------:R-:W-:-:S01]  /*5ec0*/  FADD R15, R89, R22 ;  /* 0x00000016590f7221 */ /* 0x000fc20000000000 */
[----:B------:R-:W-:Y:S01]  /*5ed0*/  F2FP.SATFINITE.E4M3.F32.PACK_AB_MERGE_C R22, RZ, R22, RZ ;  /* 0x00000016ff16723e */ /* 0x000fe200048070ff */
[----:B------:R-:W-:Y:S01]  /*5ee0*/  @!P6 FMUL R108, R108, 0.5 ;  /* 0x3f0000006c6ce820 */ /* 0x000fe20000400000 */
[----:B------:R-:W-:Y:S02]  /*5ef0*/  F2FP.SATFINITE.E4M3.F32.PACK_AB_MERGE_C R89, RZ, R89, RZ ;  /* 0x00000059ff59723e */ /* 0x000fe400048070ff */
[----:B------:R-:W-:Y:S02]  /*5f00*/  LOP3.LUT R22, R22, 0xffff, RZ, 0xc0, !PT ;  /* 0x0000ffff16167812 */ /* 0x000fe400078ec0ff */
[----:B------:R-:W4:Y:S01]  /*5f10*/  MUFU.EX2 R23, R108 ;  /* 0x0000006c00177308 */ /* 0x000f220000000800 */
[----:B-1----:R-:W-:Y:S01]  /*5f20*/  FMNMX R7, R7, R18, !PT ;  /* 0x0000001207077209 */ /* 0x002fe20007800000 */
[----:B---3--:R-:W-:Y:S01]  /*5f30*/  @!P5 FMUL R90, R90, R90 ;  /* 0x0000005a5a5ad220 */ /* 0x008fe20000400000 */
[----:B------:R-:W-:Y:S01]  /*5f40*/  @!P3 FMUL R113, R113, 0.5 ;  /* 0x3f0000007171b820 */ /* 0x000fe20000400000 */
[----:B------:R-:W-:-:S02]  /*5f50*/  LOP3.LUT R89, R89, 0xffff, RZ, 0xc0, !PT ;  /* 0x0000ffff59597812 */ /* 0x000fc400078ec0ff */
[----:B------:R-:W-:Y:S02]  /*5f60*/  FSETP.NEU.AND P5, PT, R7, -INF , PT ;  /* 0xff8000000700780b */ /* 0x000fe40003fad000 */
[----:B------:R-:W1:Y:S01]  /*5f70*/  MUFU.EX2 R104, R113 ;  /* 0x0000007100687308 */ /* 0x000e620000000800 */
[----:B--2---:R-:W-:Y:S01]  /*5f80*/  @!P4 FMUL R21, R21, R21 ;  /* 0x000000151515c220 */ /* 0x004fe20000400000 */
[----:B------:R-:W-:Y:S02]  /*5f90*/  FSETP.GEU.AND P4, PT, R112, -126, PT ;  /* 0xc2fc00007000780b */ /* 0x000fe40003f8e000 */
[----:B------:R-:W-:Y:S02]  /*5fa0*/  FSEL R117, R7, RZ, P5 ;  /* 0x000000ff07757208 */ /* 0x000fe40002800000 */
[----:B------:R-:W-:Y:S01]  /*5fb0*/  FSETP.GEU.AND P5, PT, R16, -126, PT ;  /* 0xc2fc00001000780b */ /* 0x000fe20003fae000 */
[----:B----4-:R-:W-:Y:S01]  /*5fc0*/  @!P6 FMUL R23, R23, R23 ;  /* 0x000000171717e220 */ /* 0x010fe20000400000 */
[----:B------:R-:W-:Y:S01]  /*5fd0*/  FSETP.GEU.AND P6, PT, R116, -126, PT ;  /* 0xc2fc00007400780b */ /* 0x000fe20003fce000 */
[C---:B------:R-:W-:Y:S01]  /*5fe0*/  FMUL R120, R117.reuse, UR24 ;  /* 0x0000001875787c20 */ /* 0x040fe20008400000 */
[----:B------:R-:W-:Y:S01]  /*5ff0*/  FADD R117, -R117, R4 ;  /* 0x0000000475757221 */ /* 0x000fe20000000100 */
[----:B------:R-:W-:-:S01]  /*6000*/  FADD R4, R88, R21 ;  /* 0x0000001558047221 */ /* 0x000fc20000000000 */
[----:B------:R-:W-:Y:S01]  /*6010*/  F2FP.SATFINITE.E4M3.F32.PACK_AB_MERGE_C R21, RZ, R21, RZ ;  /* 0x00000015ff15723e */ /* 0x000fe200048070ff */
[----:B------:R-:W-:-:S02]  /*6020*/  FFMA R91, R91, UR24, -R120 ;  /* 0x000000185b5b7c23 */ /* 0x000fc40008000878 */
[----:B------:R-:W-:Y:S01]  /*6030*/  @!P4 FMUL R112, R112, 0.5 ;  /* 0x3f0000007070c820 */ /* 0x000fe20000400000 */
[----:B-1----:R-:W-:Y:S01]  /*6040*/  @!P3 FMUL R104, R104, R104 ;  /* 0x000000686868b220 */ /* 0x002fe20000400000 */
[--C-:B------:R-:W-:Y:S02]  /*6050*/  FFMA R17, R17, UR24, -R120.reuse ;  /* 0x0000001811117c23 */ /* 0x100fe40008000878 */
[----:B------:R-:W-:Y:S01]  /*6060*/  @!P5 FMUL R16, R16, 0.5 ;  /* 0x3f0000001010d820 */ /* 0x000fe20000400000 */
[----:B------:R-:W-:Y:S01]  /*6070*/  FSETP.GEU.AND P3, PT, R91, -126, PT ;  /* 0xc2fc00005b00780b */ /* 0x000fe20003f6e000 */
[----:B------:R-:W1:Y:S01]  /*6080*/  MUFU.EX2 R105, R112 ;  /* 0x0000007000697308 */ /* 0x000e620000000800 */
[----:B------:R-:W-:-:S01]  /*6090*/  FFMA R94, R94, UR24, -R120 ;  /* 0x000000185e5e7c23 */ /* 0x000fc20008000878 */
[----:B------:R-:W-:Y:S01]  /*60a0*/  @!P6 FMUL R116, R116, 0.5 ;  /* 0x3f0000007474e820 */ /* 0x000fe20000400000 */
[----:B------:R-:W-:-:S01]  /*60b0*/  FFMA R95, R95, UR24, -R120 ;  /* 0x000000185f5f7c23 */ /* 0x000fc20008000878 */
[--C-:B------:R-:W-:Y:S01]  /*60c0*/  FFMA R99, R99, UR24, -R120.reuse ;  /* 0x0000001863637c23 */ /* 0x100fe20008000878 */
[----:B------:R-:W-:-:S01]  /*60d0*/  FFMA R98, R98, UR24, -R120 ;  /* 0x0000001862627c23 */ /* 0x000fc20008000878 */
[--C-:B------:R-:W-:Y:S01]  /*60e0*/  FFMA R102, R102, UR24, -R120.reuse ;  /* 0x0000001866667c23 */ /* 0x100fe20008000878 */
[----:B------:R-:W-:-:S01]  /*60f0*/  FFMA R18, R106, UR24, -R120 ;  /* 0x000000186a127c23 */ /* 0x000fc20008000878 */
[----:B------:R-:W2:Y:S01]  /*6100*/  MUFU.EX2 R109, R116 ;  /* 0x00000074006d7308 */ /* 0x000ea20000000800 */
[----:B------:R-:W-:-:S01]  /*6110*/  FFMA R110, R110, UR24, -R120 ;  /* 0x000000186e6e7c23 */ /* 0x000fc20008000878 */
[--C-:B------:R-:W-:Y:S01]  /*6120*/  FFMA R111, R111, UR24, -R120.reuse ;  /* 0x000000186f6f7c23 */ /* 0x100fe20008000878 */
[----:B------:R-:W-:-:S01]  /*6130*/  FFMA R115, R115, UR24, -R120 ;  /* 0x0000001873737c23 */ /* 0x000fc20008000878 */
[----:B------:R-:W-:Y:S01]  /*6140*/  @!P3 FMUL R91, R91, 0.5 ;  /* 0x3f0000005b5bb820 */ /* 0x000fe20000400000 */
[----:B------:R-:W-:-:S01]  /*6150*/  FFMA R114, R114, UR24, -R120 ;  /* 0x0000001872727c23 */ /* 0x000fc20008000878 */
[--C-:B------:R-:W-:Y:S01]  /*6160*/  FFMA R118, R118, UR24, -R120.reuse ;  /* 0x0000001876767c23 */ /* 0x100fe20008000878 */
[----:B------:R-:W-:-:S01]  /*6170*/  FFMA R119, R119, UR24, -R120 ;  /* 0x0000001877777c23 */ /* 0x000fc20008000878 */
[----:B------:R-:W3:Y:S01]  /*6180*/  MUFU.EX2 R108, R16 ;  /* 0x00000010006c7308 */ /* 0x000ee20000000800 */
[----:B-1----:R-:W-:Y:S01]  /*6190*/  @!P4 FMUL R105, R105, R105 ;  /* 0x000000696969c220 */ /* 0x002fe20000400000 */
[----:B------:R-:W-:Y:S01]  /*61a0*/  FSETP.GEU.AND P4, PT, R17, -126, PT ;  /* 0xc2fc00001100780b */ /* 0x000fe20003f8e000 */
[----:B------:R-:W-:Y:S01]  /*61b0*/  FMUL R117, R117, UR24 ;  /* 0x0000001875757c20 */ /* 0x000fe20008400000 */
[----:B------:R-:W-:-:S02]  /*61c0*/  F2FP.SATFINITE.E4M3.F32.PACK_AB_MERGE_C R88, RZ, R88, RZ ;  /* 0x00000058ff58723e */ /* 0x000fc400048070ff */
[----:B------:R-:W-:Y:S02]  /*61d0*/  LOP3.LUT R21, R21, 0xff, RZ, 0xc0, !PT ;  /* 0x000000ff15157812 */ /* 0x000fe400078ec0ff */
[----:B------:R1:W4:Y:S01]  /*61e0*/  MUFU.EX2 R16, R91 ;  /* 0x0000005b00107308 */ /* 0x0003220000000800 */
[----:B--2---:R-:W-:Y:S01]  /*61f0*/  @!P6 FMUL R109, R109, R109 ;  /* 0x0000006d6d6de220 */ /* 0x004fe20000400000 */
[----:B------:R-:W-:Y:S02]  /*6200*/  FSETP.GEU.AND P6, PT, R94, -126, PT ;  /* 0xc2fc00005e00780b */ /* 0x000fe40003fce000 */
[----:B------:R-:W-:Y:S02]  /*6210*/  LOP3.LUT R88, R88, 0xff, RZ, 0xc0, !PT ;  /* 0x000000ff58587812 */ /* 0x000fe400078ec0ff */
[----:B------:R-:W-:Y:S01]  /*6220*/  PRMT R22, R22, 0x7604, R21 ;  /* 0x0000760416167816 */ /* 0x000fe20000000015 */
[----:B------:R-:W-:Y:S01]  /*6230*/  @!P4 FMUL R17, R17, 0.5 ;  /* 0x3f0000001111c820 */ /* 0x000fe20000400000 */
[----:B------:R-:W-:Y:S01]  /*6240*/  PRMT R88, R89, 0x7604, R88 ;  /* 0x0000760459587816 */ /* 0x000fe20000000058 */
[----:B---3--:R-:W-:Y:S01]  /*6250*/  @!P5 FMUL R108, R108, R108 ;  /* 0x0000006c6c6cd220 */ /* 0x008fe20000400000 */
[----:B------:R-:W-:Y:S01]  /*6260*/  FSETP.GEU.AND P5, PT, R95, -126, PT ;  /* 0xc2fc00005f00780b */ /* 0x000fe20003fae000 */
[----:B------:R2:W3:Y:S01]  /*6270*/  MUFU.EX2 R112, R17 ;  /* 0x0000001100707308 */ /* 0x0004e20000000800 */
[----:B-1----:R-:W-:-:S03]  /*6280*/  FFMA R91, R107, UR24, -R120 ;  /* 0x000000186b5b7c23 */ /* 0x002fc60008000878 */
[----:B------:R-:W-:Y:S01]  /*6290*/  @!P6 FMUL R94, R94, 0.5 ;  /* 0x3f0000005e5ee820 */ /* 0x000fe20000400000 */
[----:B----4-:R-:W-:Y:S01]  /*62a0*/  @!P3 FMUL R16, R16, R16 ;  /* 0x000000101010b220 */ /* 0x010fe20000400000 */
[----:B------:R-:W-:Y:S02]  /*62b0*/  FSETP.GEU.AND P3, PT, R99, -126, PT ;  /* 0xc2fc00006300780b */ /* 0x000fe40003f6e000 */
[----:B------:R1:W4:Y:S01]  /*62c0*/  MUFU.EX2 R113, R94 ;  /* 0x0000005e00717308 */ /* 0x0003220000000800 */
[----:B--2---:R-:W-:-:S03]  /*62d0*/  FFMA R17, R103, UR24, -R120 ;  /* 0x0000001867117c23 */ /* 0x004fc60008000878 */
[----:B------:R-:W-:-:S04]  /*62e0*/  @!P5 FMUL R95, R95, 0.5 ;  /* 0x3f0000005f5fd820 */ /* 0x000fc80000400000 */
[----:B------:R2:W5:Y:S01]  /*62f0*/  MUFU.EX2 R19, R95 ;  /* 0x0000005f00137308 */ /* 0x0005620000000800 */
[----:B---3--:R-:W-:Y:S01]  /*6300*/  @!P4 FMUL R112, R112, R112 ;  /* 0x000000707070c220 */ /* 0x008fe20000400000 */
[----:B------:R-:W-:Y:S01]  /*6310*/  FSETP.GEU.AND P4, PT, R98, -126, PT ;  /* 0xc2fc00006200780b */ /* 0x000fe20003f8e000 */
[----:B-1----:R-:W-:-:S01]  /*6320*/  FADD R94, R93, R90 ;  /* 0x0000005a5d5e7221 */ /* 0x002fc20000000000 */
[----:B------:R-:W-:Y:S01]  /*6330*/  @!P3 FMUL R99, R99, 0.5 ;  /* 0x3f0000006363b820 */ /* 0x000fe20000400000 */
[----:B------:R-:W-:Y:S02]  /*6340*/  F2FP.SATFINITE.E4M3.F32.PACK_AB_MERGE_C R90, RZ, R90, RZ ;  /* 0x0000005aff5a723e */ /* 0x000fe400048070ff */
[----:B------:R-:W-:Y:S01]  /*6350*/  F2FP.SATFINITE.E4M3.F32.PACK_AB_MERGE_C R93, RZ, R93, RZ ;  /* 0x0000005dff5d723e */ /* 0x000fe200048070ff */
[----:B------:R1:W3:Y:S01]  /*6360*/  MUFU.EX2 R116, R99 ;  /* 0x0000006300747308 */ /* 0x0002e20000000800 */
[----:B----4-:R-:W-:Y:S01]  /*6370*/  @!P6 FMUL R113, R113, R113 ;  /* 0x000000717171e220 */ /* 0x010fe20000400000 */
[----:B------:R-:W-:Y:S01]  /*6380*/  FSETP.GEU.AND P6, PT, R102, -126, PT ;  /* 0xc2fc00006600780b */ /* 0x000fe20003fce000 */
[----:B--2---:R-:W-:-:S01]  /*6390*/  FADD R95, R96, R105 ;  /* 0x00000069605f7221 */ /* 0x004fc20000000000 */
[----:B------:R-:W-:-:S02]  /*63a0*/  LOP3.LUT R90, R90, 0xffff, RZ, 0xc0, !PT ;  /* 0x0000ffff5a5a7812 */ /* 0x000fc400078ec0ff */
[----:B------:R-:W-:Y:S01]  /*63b0*/  F2FP.SATFINITE.E4M3.F32.PACK_AB_MERGE_C R105, RZ, R105, RZ ;  /* 0x00000069ff69723e */ /* 0x000fe200048070ff */
[----:B------:R-:W-:Y:S01]  /*63c0*/  @!P4 FMUL R98, R98, 0.5 ;  /* 0x3f0000006262c820 */ /* 0x000fe20000400000 */
[----:B------:R-:W-:-:S01]  /*63d0*/  FADD R4, R4, R95 ;  /* 0x0000005f04047221 */ /* 0x000fc20000000000 */
[----:B-----5:R-:W-:Y:S01]  /*63e0*/  @!P5 FMUL R19, R19, R19 ;  /* 0x000000131313d220 */ /* 0x020fe20000400000 */
[----:B------:R-:W-:Y:S01]  /*63f0*/  FSETP.GEU.AND P5, PT, R17, -126, PT ;  /* 0xc2fc00001100780b */ /* 0x000fe20003fae000 */
[----:B------:R2:W4:Y:S01]  /*6400*/  MUFU.EX2 R103, R98 ;  /* 0x0000006200677308 */ /* 0x0005220000000800 */
[----:B-1----:R-:W-:-:S01]  /*6410*/  FADD R99, R101, R108 ;  /* 0x0000006c65637221 */ /* 0x002fc20000000000 */
[----:B------:R-:W-:Y:S02]  /*6420*/  F2FP.SATFINITE.E4M3.F32.PACK_AB_MERGE_C R96, RZ, R96, RZ ;  /* 0x00000060ff60723e */ /* 0x000fe400048070ff */
[----:B------:R-:W-:Y:S01]  /*6430*/  @!P6 FMUL R102, R102, 0.5 ;  /* 0x3f0000006666e820 */ /* 0x000fe20000400000 */
[----:B------:R-:W-:Y:S01]  /*6440*/  FADD R94, R94, R99 ;  /* 0x000000635e5e7221 */ /* 0x000fe20000000000 */
[----:B---3--:R-:W-:Y:S01]  /*6450*/  @!P3 FMUL R116, R116, R116 ;  /* 0x000000747474b220 */ /* 0x008fe20000400000 */
[----:B------:R-:W-:Y:S01]  /*6460*/  FSETP.GEU.AND P3, PT, R91, -126, PT ;  /* 0xc2fc00005b00780b */ /* 0x000fe20003f6e000 */
[----:B------:R1:W3:Y:S01]  /*6470*/  MUFU.EX2 R121, R102 ;  /* 0x0000006600797308 */ /* 0x0002e20000000800 */
[----:B--2---:R-:W-:-:S01]  /*6480*/  FADD R98, R97, R104 ;  /* 0x0000006861627221 */ /* 0x004fc20000000000 */
[----:B------:R-:W-:-:S02]  /*6490*/  F2FP.SATFINITE.E4M3.F32.PACK_AB_MERGE_C R104, RZ, R104, RZ ;  /* 0x00000068ff68723e */ /* 0x000fc400048070ff */
[----:B------:R-:W-:Y:S01]  /*64a0*/  @!P5 FMUL R17, R17, 0.5 ;  /* 0x3f0000001111d820 */ /* 0x000fe20000400000 */
[----:B------:R-:W-:Y:S01]  /*64b0*/  FADD R15, R15, R98 ;  /* 0x000000620f0f7221 */ /* 0x000fe20000000000 */
[----:B------:R-:W-:Y:S02]  /*64c0*/  F2FP.SATFINITE.E4M3.F32.PACK_AB_MERGE_C R97, RZ, R97, RZ ;  /* 0x00000061ff61723e */ /* 0x000fe400048070ff */
[----:B------:R-:W2:Y:S01]  /*64d0*/  MUFU.EX2 R106, R17 ;  /* 0x00000011006a7308 */ /* 0x000ea20000000800 */
[----:B----4-:R-:W-:Y:S01]  /*64e0*/  @!P4 FMUL R103, R103, R103 ;  /* 0x000000676767c220 */ /* 0x010fe20000400000 */
[----:B------:R-:W-:Y:S01]  /*64f0*/  FSETP.GEU.AND P4, PT, R18, -126, PT ;  /* 0xc2fc00001200780b */ /* 0x000fe20003f8e000 */
[----:B-1----:R-:W-:-:S01]  /*6500*/  FADD R102, R100, R109 ;  /* 0x0000006d64667221 */ /* 0x002fc20000000000 */
[----:B------:R-:W-:Y:S01]  /*6510*/  @!P3 FMUL R91, R91, 0.5 ;  /* 0x3f0000005b5bb820 */ /* 0x000fe20000400000 */
[----:B------:R-:W-:Y:S01]  /*6520*/  F2FP.SATFINITE.E4M3.F32.PACK_AB_MERGE_C R100, RZ, R100, RZ ;  /* 0x00000064ff64723e */ /* 0x000fe200048070ff */
[----:B------:R-:W-:Y:S01]  /*6530*/  FADD R15, R15, R94 ;  /* 0x0000005e0f0f7221 */ /* 0x000fe20000000000 */
[----:B------:R-:W-:Y:S01]  /*6540*/  F2FP.SATFINITE.E4M3.F32.PACK_AB_MERGE_C R101, RZ, R101, RZ ;  /* 0x00000065ff65723e */ /* 0x000fe200048070ff */
[----:B------:R1:W4:Y:S01]  /*6550*/  MUFU.EX2 R17, R91 ;  /* 0x0000005b00117308 */ /* 0x0003220000000800 */
[----:B---3--:R-:W-:Y:S01]  /*6560*/  @!P6 FMUL R121, R121, R121 ;  /* 0x000000797979e220 */ /* 0x008fe20000400000 */
[----:B------:R-:W-:-:S02]  /*6570*/  FSETP.GEU.AND P6, PT, R110, -126, PT ;  /* 0xc2fc00006e00780b */ /* 0x000fc40003fce000 */
[----:B------:R-:W-:Y:S02]  /*6580*/  F2FP.SATFINITE.E4M3.F32.PACK_AB_MERGE_C R109, RZ, R109, RZ ;  /* 0x0000006dff6d723e */ /* 0x000fe400048070ff */
[----:B------:R-:W-:Y:S01]  /*6590*/  F2FP.SATFINITE.E4M3.F32.PACK_AB_MERGE_C R108, RZ, R108, RZ ;  /* 0x0000006cff6c723e */ /* 0x000fe200048070ff */
[----:B------:R-:W-:Y:S01]  /*65a0*/  @!P4 FMUL R18, R18, 0.5 ;  /* 0x3f0000001212c820 */ /* 0x000fe20000400000 */
[----:B------:R-:W-:Y:S01]  /*65b0*/  LOP3.LUT R93, R93, 0xffff, RZ, 0xc0, !PT ;  /* 0x0000ffff5d5d7812 */ /* 0x000fe200078ec0ff */
[----:B--2---:R-:W-:Y:S01]  /*65c0*/  @!P5 FMUL R106, R106, R106 ;  /* 0x0000006a6a6ad220 */ /* 0x004fe20000400000 */
[----:B------:R-:W-:Y:S01]  /*65d0*/  FSETP.GEU.AND P5, PT, R111, -126, PT ;  /* 0xc2fc00006f00780b */ /* 0x000fe20003fae000 */
[----:B------:R-:W2:Y:S01]  /*65e0*/  MUFU.EX2 R107, R18 ;  /* 0x00000012006b7308 */ /* 0x000ea20000000800 */
[----:B-1----:R-:W-:-:S01]  /*65f0*/  FADD R91, R92, R23 ;  /* 0x000000175c5b7221 */ /* 0x002fc20000000000 */
[----:B------:R-:W-:Y:S02]  /*6600*/  F2FP.SATFINITE.E4M3.F32.PACK_AB_MERGE_C R23, RZ, R23, RZ ;  /* 0x00000017ff17723e */ /* 0x000fe400048070ff */
[----:B------:R-:W-:Y:S01]  /*6610*/  @!P6 FMUL R110, R110, 0.5 ;  /* 0x3f0000006e6ee820 */ /* 0x000fe20000400000 */
[----:B------:R-:W-:Y:S01]  /*6620*/  FADD R91, R91, R102 ;  /* 0x000000665b5b7221 */ /* 0x000fe20000000000 */
[----:B----4-:R-:W-:Y:S01]  /*6630*/  @!P3 FMUL R17, R17, R17 ;  /* 0x000000111111b220 */ /* 0x010fe20000400000 */
[----:B------:R-:W-:-:S02]  /*6640*/  FSETP.GEU.AND P3, PT, R115, -126, PT ;  /* 0xc2fc00007300780b */ /* 0x000fc40003f6e000 */
[----:B------:R-:W-:Y:S01]  /*6650*/  LOP3.LUT R23, R23, 0xff, RZ, 0xc0, !PT ;  /* 0x000000ff17177812 */ /* 0x000fe200078ec0ff */
[----:B------:R-:W1:Y:S01]  /*6660*/  MUFU.EX2 R110, R110 ;  /* 0x0000006e006e7308 */ /* 0x000e620000000800 */
[----:B------:R-:W-:-:S01]  /*6670*/  FADD R98, R16, R17 ;  /* 0x0000001110627221 */ /* 0x000fc20000000000 */
[----:B------:R-:W-:Y:S01]  /*6680*/  @!P5 FMUL R111, R111, 0.5 ;  /* 0x3f0000006f6fd820 */ /* 0x000fe20000400000 */
[----:B------:R-:W-:Y:S01]  /*6690*/  F2FP.SATFINITE.E4M3.F32.PACK_AB_MERGE_C R16, RZ, R16, RZ ;  /* 0x00000010ff10723e */ /* 0x000fe200048070ff */
[----:B------:R-:W-:Y:S01]  /*66a0*/  FADD R4, R4, R91 ;  /* 0x0000005b04047221 */ /* 0x000fe20000000000 */
[----:B------:R-:W-:Y:S01]  /*66b0*/  F2FP.SATFINITE.E4M3.F32.PACK_AB_MERGE_C R92, RZ, R92, RZ ;  /* 0x0000005cff5c723e */ /* 0x000fe200048070ff */
[----:B--2---:R-:W-:Y:S02]  /*66c0*/  @!P4 FMUL R107, R107, R107 ;  /* 0x0000006b6b6bc220 */ /* 0x004fe40000400000 */
[----:B------:R-:W2:Y:S01]  /*66d0*/  MUFU.EX2 R18, R111 ;  /* 0x0000006f00127308 */ /* 0x000ea20000000800 */
[----:B------:R-:W-:Y:S01]  /*66e0*/  FSETP.GEU.AND P4, PT, R114, -126, PT ;  /* 0xc2fc00007200780b */ /* 0x000fe20003f8e000 */
[----:B------:R-:W-:Y:S01]  /*66f0*/  @!P3 FMUL R115, R115, 0.5 ;  /* 0x3f0000007373b820 */ /* 0x000fe20000400000 */
[----:B------:R-:W-:-:S01]  /*6700*/  FADD R95, R112, R107 ;  /* 0x0000006b705f7221 */ /* 0x000fc20000000000 */
[----:B------:R-:W-:Y:S01]  /*6710*/  F2FP.SATFINITE.E4M3.F32.PACK_AB_MERGE_C R112, RZ, R112, RZ ;  /* 0x00000070ff70723e */ /* 0x000fe200048070ff */
[----:B------:R-:W-:-:S01]  /*6720*/  FADD R15, R4, R15 ;  /* 0x0000000f040f7221 */ /* 0x000fc20000000000 */
[----:B------:R-:W-:-:S02]  /*6730*/  PRMT R23, R90, 0x7604, R23 ;  /* 0x000076045a177816 */ /* 0x000fc40000000017 */
[----:B------:R-:W3:Y:S01]  /*6740*/  MUFU.EX2 R115, R115 ;  /* 0x0000007300737308 */ /* 0x000ee20000000800 */
[----:B-1----:R-:W-:Y:S01]  /*6750*/  @!P6 FMUL R110, R110, R110 ;  /* 0x0000006e6e6ee220 */ /* 0x002fe20000400000 */
[----:B------:R-:W-:Y:S01]  /*6760*/  FSETP.GEU.AND P6, PT, R118, -126, PT ;  /* 0xc2fc00007600780b */ /* 0x000fe20003fce000 */
[----:B------:R-:W-:Y:S01]  /*6770*/  IMAD.U32 R21, R112, 0x10000, RZ ;  /* 0x0001000070157824 */ /* 0x000fe200078e00ff */
[----:B------:R-:W-:Y:S01]  /*6780*/  LOP3.LUT R16, R16, 0xffff, RZ, 0xc0, !PT ;  /* 0x0000ffff10107812 */ /* 0x000fe200078ec0ff */
[----:B------:R-:W-:-:S01]  /*6790*/  FADD R99, R113, R110 ;  /* 0x0000006e71637221 */ /* 0x000fc20000000000 */
[----:B------:R-:W-:Y:S01]  /*67a0*/  @!P4 FMUL R114, R114, 0.5 ;  /* 0x3f0000007272c820 */ /* 0x000fe20000400000 */
[----:B------:R-:W-:Y:S01]  /*67b0*/  F2FP.SATFINITE.E4M3.F32.PACK_AB_MERGE_C R110, RZ, R110, RZ ;  /* 0x0000006eff6e723e */ /* 0x000fe200048070ff */
[----:B--2---:R-:W-:Y:S01]  /*67c0*/  @!P5 FMUL R18, R18, R18 ;  /* 0x000000121212d220 */ /* 0x004fe20000400000 */
[----:B------:R-:W-:Y:S01]  /*67d0*/  FSETP.GEU.AND P5, PT, R119, -126, PT ;  /* 0xc2fc00007700780b */ /* 0x000fe20003fae000 */
[----:B------:R-:W-:-:S02]  /*67e0*/  IMAD.SHL.U32 R16, R16, 0x1000000, RZ ;  /* 0x0100000010107824 */ /* 0x000fc400078e00ff */
[----:B------:R-:W1:Y:S01]  /*67f0*/  MUFU.EX2 R114, R114 ;  /* 0x0000007200727308 */ /* 0x000e620000000800 */
[----:B------:R-:W-:-:S01]  /*6800*/  FADD R102, R19, R18 ;  /* 0x0000001213667221 */ /* 0x000fc20000000000 */
[----:B------:R-:W-:Y:S02]  /*6810*/  IMAD.U32 R110, R110, 0x10000, RZ ;  /* 0x000100006e6e7824 */ /* 0x000fe400078e00ff */
[----:B------:R-:W-:Y:S01]  /*6820*/  @!P6 FMUL R118, R118, 0.5 ;  /* 0x3f0000007676e820 */ /* 0x000fe20000400000 */
[----:B------:R-:W-:Y:S01]  /*6830*/  F2FP.SATFINITE.E4M3.F32.PACK_AB_MERGE_C R19, RZ, R19, RZ ;  /* 0x00000013ff13723e */ /* 0x000fe200048070ff */
[----:B---3--:R-:W-:Y:S01]  /*6840*/  @!P3 FMUL R115, R115, R115 ;  /* 0x000000737373b220 */ /* 0x008fe20000400000 */
[----:B------:R-:W-:Y:S02]  /*6850*/  FSETP.GEU.AND P3, PT, R20, -126, PT ;  /* 0xc2fc00001400780b */ /* 0x000fe40003f6e000 */
[----:B------:R-:W-:Y:S01]  /*6860*/  LOP3.LUT R92, R92, 0xff, RZ, 0xc0, !PT ;  /* 0x000000ff5c5c7812 */ /* 0x000fe200078ec0ff */
[----:B------:R-:W2:Y:S01]  /*6870*/  MUFU.EX2 R118, R118 ;  /* 0x0000007600767308 */ /* 0x000ea20000000800 */
[----:B------:R-:W-:-:S01]  /*6880*/  FADD R111, R116, R115 ;  /* 0x00000073746f7221 */ /* 0x000fc20000000000 */
[----:B------:R-:W-:Y:S01]  /*6890*/  @!P5 FMUL R119, R119, 0.5 ;  /* 0x3f0000007777d820 */ /* 0x000fe20000400000 */
[----:B------:R-:W-:-:S02]  /*68a0*/  LOP3.LUT R105, R105, 0xff, RZ, 0xc0, !PT ;  /* 0x000000ff69697812 */ /* 0x000fc400078ec0ff */
[----:B------:R-:W-:Y:S01]  /*68b0*/  LOP3.LUT R104, R104, 0xffff, RZ, 0xc0, !PT ;  /* 0x0000ffff68687812 */ /* 0x000fe200078ec0ff */
[----:B------:R-:W-:-:S01]  /*68c0*/  FADD R98, R98, R111 ;  /* 0x0000006f62627221 */ /* 0x000fc20000000000 */
[----:B------:R-:W-:Y:S01]  /*68d0*/  F2FP.SATFINITE.E4M3.F32.PACK_AB_MERGE_C R113, RZ, R113, RZ ;  /* 0x00000071ff71723e */ /* 0x000fe200048070ff */
[----:B------:R-:W3:Y:S01]  /*68e0*/  MUFU.EX2 R119, R119 ;  /* 0x0000007700777308 */ /* 0x000ee20000000800 */
[----:B-1----:R-:W-:Y:S01]  /*68f0*/  @!P4 FMUL R114, R114, R114 ;  /* 0x000000727272c220 */ /* 0x002fe20000400000 */
[----:B------:R-:W-:Y:S01]  /*6900*/  @!P3 FMUL R20, R20, 0.5 ;  /* 0x3f0000001414b820 */ /* 0x000fe20000400000 */
[----:B------:R-:W-:Y:S02]  /*6910*/  FSETP.GEU.AND P4, PT, R117, -126, PT ;  /* 0xc2fc00007500780b */ /* 0x000fe40003f8e000 */
[----:B------:R-:W-:Y:S01]  /*6920*/  FADD R120, R103, R114 ;  /* 0x0000007267787221 */ /* 0x000fe20000000000 */
[----:B------:R-:W-:Y:S02]  /*6930*/  F2FP.SATFINITE.E4M3.F32.PACK_AB_MERGE_C R114, RZ, R114, RZ ;  /* 0x00000072ff72723e */ /* 0x000fe400048070ff */
[----:B------:R-:W1:Y:S01]  /*6940*/  MUFU.EX2 R20, R20 ;  /* 0x0000001400147308 */ /* 0x000e620000000800 */
[----:B--2---:R-:W-:Y:S01]  /*6950*/  @!P6 FMUL R118, R118, R118 ;  /* 0x000000767676e220 */ /* 0x004fe20000400000 */
[----:B------:R-:W-:Y:S01]  /*6960*/  F2FP.SATFINITE.E4M3.F32.PACK_AB_MERGE_C R103, RZ, R103, RZ ;  /* 0x00000067ff67723e */ /* 0x000fe200048070ff */
[----:B------:R-:W-:-:S01]  /*6970*/  FADD R95, R95, R120 ;  /* 0x000000785f5f7221 */ /* 0x000fc20000000000 */
[----:B------:R-:W-:Y:S01]  /*6980*/  F2FP.SATFINITE.E4M3.F32.PACK_AB_MERGE_C R107, RZ, R107, RZ ;  /* 0x0000006bff6b723e */ /* 0x000fe200048070ff */
[----:B------:R-:W-:-:S01]  /*6990*/  FADD R122, R121, R118 ;  /* 0x00000076797a7221 */ /* 0x000fc20000000000 */
[----:B------:R-:W-:Y:S01]  /*69a0*/  F2FP.SATFINITE.E4M3.F32.PACK_AB_MERGE_C R121, RZ, R121, RZ ;  /* 0x00000079ff79723e */ /* 0x000fe200048070ff */
[----:B------:R-:W-:Y:S01]  /*69b0*/  IMAD.U32 R103, R103, 0x10000, RZ ;  /* 0x0001000067677824 */ /* 0x000fe200078e00ff */
[----:B------:R-:W-:Y:S01]  /*69c0*/  F2FP.SATFINITE.E4M3.F32.PACK_AB_MERGE_C R17, RZ, R17, RZ ;  /* 0x00000011ff11723e */ /* 0x000fe200048070ff */
[----:B---3--:R-:W-:Y:S01]  /*69d0*/  @!P5 FMUL R119, R119, R119 ;  /* 0x000000777777d220 */ /* 0x008fe20000400000 */
[----:B------:R-:W-:Y:S01]  /*69e0*/  F2FP.SATFINITE.E4M3.F32.PACK_AB_MERGE_C R18, RZ, R18, RZ ;  /* 0x00000012ff12723e */ /* 0x000fe200048070ff */
[----:B------:R-:W-:Y:S01]  /*69f0*/  @!P4 FMUL R117, R117, 0.5 ;  /* 0x3f0000007575c820 */ /* 0x000fe20000400000 */
[----:B------:R-:W-:Y:S01]  /*6a00*/  F2FP.SATFINITE.E4M3.F32.PACK_AB_MERGE_C R118, RZ, R118, RZ ;  /* 0x00000076ff76723e */ /* 0x000fe200048070ff */
[----:B------:R-:W-:-:S01]  /*6a10*/  FADD R123, R106, R119 ;  /* 0x000000776a7b7221 */ /* 0x000fc20000000000 */
[----:B------:R-:W-:Y:S01]  /*6a20*/  F2FP.SATFINITE.E4M3.F32.PACK_AB_MERGE_C R106, RZ, R106, RZ ;  /* 0x0000006aff6a723e */ /* 0x000fe200048070ff */
[----:B------:R-:W-:Y:S01]  /*6a30*/  IMAD.U32 R121, R121, 0x10000, RZ ;  /* 0x0001000079797824 */ /* 0x000fe200078e00ff */
[----:B------:R-:W-:Y:S01]  /*6a40*/  F2FP.SATFINITE.E4M3.F32.PACK_AB_MERGE_C R115, RZ, R115, RZ ;  /* 0x00000073ff73723e */ /* 0x000fe200048070ff */
[----:B------:R-:W-:Y:S01]  /*6a50*/  IMAD.U32 R107, R107, 0x10000, RZ ;  /* 0x000100006b6b7824 */ /* 0x000fe200078e00ff */
[----:B------:R-:W-:Y:S01]  /*6a60*/  F2FP.SATFINITE.E4M3.F32.PACK_AB_MERGE_C R119, RZ, R119, RZ ;  /* 0x00000077ff77723e */ /* 0x000fe200048070ff */
[----:B-1----:R-:W-:Y:S01]  /*6a70*/  @!P3 FMUL R20, R20, R20 ;  /* 0x000000141414b220 */ /* 0x002fe20000400000 */
[----:B------:R-:W-:Y:S01]  /*6a80*/  LOP3.LUT R96, R96, 0xff, RZ, 0xc0, !PT ;  /* 0x000000ff60607812 */ /* 0x000fe200078ec0ff */
[----:B------:R-:W-:Y:S01]  /*6a90*/  IMAD.U32 R89, R118, 0x10000, RZ ;  /* 0x0001000076597824 */ /* 0x000fe200078e00ff */
[----:B------:R-:W-:Y:S01]  /*6aa0*/  LOP3.LUT R97, R97, 0xffff, RZ, 0xc0, !PT ;  /* 0x0000ffff61617812 */ /* 0x000fe200078ec0ff */
[----:B------:R-:W1:Y:S01]  /*6ab0*/  MUFU.EX2 R117, R117 ;  /* 0x0000007500757308 */ /* 0x000e620000000800 */
[----:B------:R-:W-:Y:S01]  /*6ac0*/  LOP3.LUT R100, R100, 0xff, RZ, 0xc0, !PT ;  /* 0x000000ff64647812 */ /* 0x000fe200078ec0ff */
[----:B------:R-:W-:Y:S01]  /*6ad0*/  FFMA R11, R20, R11, R15 ;  /* 0x0000000b140b7223 */ /* 0x000fe2000000000f */
[----:B------:R-:W-:Y:S01]  /*6ae0*/  LOP3.LUT R101, R101, 0xffff, RZ, 0xc0, !PT ;  /* 0x0000ffff65657812 */ /* 0x000fe200078ec0ff */
[----:B------:R-:W-:Y:S01]  /*6af0*/  FADD R122, R99, R122 ;  /* 0x0000007a637a7221 */ /* 0x000fe20000000000 */
[----:B------:R-:W-:Y:S01]  /*6b00*/  LOP3.LUT R110, R23, 0xff0000, R110, 0xf8, !PT ;  /* 0x00ff0000176e7812 */ /* 0x000fe200078ef86e */
[----:B------:R-:W-:Y:S01]  /*6b10*/  IMAD.U32 R23, R114, 0x10000, RZ ;  /* 0x0001000072177824 */ /* 0x000fe200078e00ff */
[----:B------:R-:W-:Y:S01]  /*6b20*/  F2FP.SATFINITE.E4M3.F32.PACK_AB_MERGE_C R116, RZ, R116, RZ ;  /* 0x00000074ff74723e */ /* 0x000fe200048070ff */
[----:B------:R-:W-:Y:S01]  /*6b30*/  FADD R123, R102, R123 ;  /* 0x0000007b667b7221 */ /* 0x000fe20000000000 */
[----:B------:R-:W-:Y:S01]  /*6b40*/  LOP3.LUT R19, R19, 0xffff, RZ, 0xc0, !PT ;  /* 0x0000ffff13137812 */ /* 0x000fe200078ec0ff */
[----:B------:R-:W-:Y:S01]  /*6b50*/  FADD R95, R95, R122 ;  /* 0x0000007a5f5f7221 */ /* 0x000fe20000000000 */
[----:B------:R-:W-:Y:S01]  /*6b60*/  LOP3.LUT R109, R109, 0xff, RZ, 0xc0, !PT ;  /* 0x000000ff6d6d7812 */ /* 0x000fe200078ec0ff */
[----:B------:R-:W-:Y:S01]  /*6b70*/  FADD R98, R98, R123 ;  /* 0x0000007b62627221 */ /* 0x000fe20000000000 */
[----:B------:R-:W-:Y:S01]  /*6b80*/  LOP3.LUT R108, R108, 0xffff, RZ, 0xc0, !PT ;  /* 0x0000ffff6c6c7812 */ /* 0x000fe200078ec0ff */
[----:B------:R-:W-:Y:S01]  /*6b90*/  IMAD.SHL.U32 R19, R19, 0x1000000, RZ ;  /* 0x0100000013137824 */ /* 0x000fe200078e00ff */
[----:B------:R-:W-:Y:S01]  /*6ba0*/  PRMT R92, R93, 0x7604, R92 ;  /* 0x000076045d5c7816 */ /* 0x000fe2000000005c */
[----:B------:R-:W-:Y:S01]  /*6bb0*/  FADD R98, R95, R98 ;  /* 0x000000625f627221 */ /* 0x000fe20000000000 */
[----:B------:R-:W-:Y:S01]  /*6bc0*/  PRMT R104, R104, 0x7604, R105 ;  /* 0x0000760468687816 */ /* 0x000fe20000000069 */
[----:B-1----:R-:W-:Y:S01]  /*6bd0*/  @!P4 FMUL R117, R117, R117 ;  /* 0x000000757575c220 */ /* 0x002fe20000400000 */
[----:B------:R-:W-:Y:S01]  /*6be0*/  LOP3.LUT R21, R88, 0xff0000, R21, 0xf8, !PT ;  /* 0x00ff000058157812 */ /* 0x000fe200078ef815 */
[----:B------:R-:W-:Y:S01]  /*6bf0*/  FMUL R24, R24, R20 ;  /* 0x0000001418187220 */ /* 0x000fe20000400000 */
[----:B------:R-:W-:Y:S01]  /*6c00*/  SHF.L.U32 R113, R113, 0x10, RZ ;  /* 0x0000001071717819 */ /* 0x000fe200000006ff */
[----:B------:R-:W-:Y:S01]  /*6c10*/  FFMA R12, R117, R12, R98 ;  /* 0x0000000c750c7223 */ /* 0x000fe20000000062 */
[----:B------:R-:W-:Y:S01]  /*6c20*/  LOP3.LUT R106, R106, 0xffff, RZ, 0xc0, !PT ;  /* 0x0000ffff6a6a7812 */ /* 0x000fe200078ec0ff */
[-C--:B------:R-:W-:Y:S01]  /*6c30*/  FMUL R25, R25, R20.reuse ;  /* 0x0000001419197220 */ /* 0x080fe20000400000 */
[----:B------:R-:W-:Y:S01]  /*6c40*/  LOP3.LUT R17, R17, 0xffff, RZ, 0xc0, !PT ;  /* 0x0000ffff11117812 */ /* 0x000fe200078ec0ff */
[-C--:B------:R-:W-:Y:S01]  /*6c50*/  FMUL R28, R28, R20.reuse ;  /* 0x000000141c1c7220 */ /* 0x080fe20000400000 */
[----:B------:R-:W-:Y:S01]  /*6c60*/  LOP3.LUT R18, R18, 0xffff, RZ, 0xc0, !PT ;  /* 0x0000ffff12127812 */ /* 0x000fe200078ec0ff */
[-C--:B------:R-:W-:Y:S01]  /*6c70*/  FMUL R29, R29, R20.reuse ;  /* 0x000000141d1d7220 */ /* 0x080fe20000400000 */
[----:B------:R-:W-:Y:S01]  /*6c80*/  LOP3.LUT R115, R115, 0xffff, RZ, 0xc0, !PT ;  /* 0x0000ffff73737812 */ /* 0x000fe200078ec0ff */
[----:B------:R-:W-:Y:S01]  /*6c90*/  IMAD.SHL.U32 R17, R17, 0x1000000, RZ ;  /* 0x0100000011117824 */ /* 0x000fe200078e00ff */
[----:B------:R-:W-:Y:S01]  /*6ca0*/  LOP3.LUT R119, R119, 0xffff, RZ, 0xc0, !PT ;  /* 0x0000ffff77777812 */ /* 0x000fe200078ec0ff */
[-C--:B------:R-:W-:Y:S01]  /*6cb0*/  FMUL R32, R32, R20.reuse ;  /* 0x0000001420207220 */ /* 0x080fe20000400000 */
[----:B------:R-:W-:Y:S01]  /*6cc0*/  PRMT R96, R97, 0x7604, R96 ;  /* 0x0000760461607816 */ /* 0x000fe20000000060 */
[----:B------:R-:W-:Y:S01]  /*6cd0*/  IMAD.SHL.U32 R115, R115, 0x1000000, RZ ;  /* 0x0100000073737824 */ /* 0x000fe200078e00ff */
[----:B------:R-:W-:Y:S01]  /*6ce0*/  PRMT R100, R101, 0x7604, R100 ;  /* 0x0000760465647816 */ /* 0x000fe20000000064 */
[----:B------:R-:W-:Y:S01]  /*6cf0*/  IMAD.SHL.U32 R4, R119, 0x1000000, RZ ;  /* 0x0100000077047824 */ /* 0x000fe200078e00ff */
[----:B------:R-:W-:Y:S01]  /*6d00*/  LOP3.LUT R116, R116, 0xffff, RZ, 0xc0, !PT ;  /* 0x0000ffff74747812 */ /* 0x000fe200078ec0ff */
[-C--:B------:R-:W-:Y:S01]  /*6d10*/  FMUL R33, R33, R20.reuse ;  /* 0x0000001421217220 */ /* 0x080fe20000400000 */
[----:B------:R-:W-:Y:S01]  /*6d20*/  PRMT R108, R108, 0x7604, R109 ;  /* 0x000076046c6c7816 */ /* 0x000fe2000000006d */
[-C--:B------:R-:W-:Y:S01]  /*6d30*/  FMUL R36, R36, R20.reuse ;  /* 0x0000001424247220 */ /* 0x080fe20000400000 */
[----:B------:R-:W-:Y:S01]  /*6d40*/  LOP3.LUT R92, R92, 0xff0000, R113, 0xf8, !PT ;  /* 0x00ff00005c5c7812 */ /* 0x000fe200078ef871 */
[----:B------:R-:W-:Y:S01]  /*6d50*/  FMUL R37, R37, R20 ;  /* 0x0000001425257220 */ /* 0x000fe20000400000 */
[----:B------:R-:W-:Y:S01]  /*6d60*/  LOP3.LUT R104, R104, 0xff0000, R23, 0xf8, !PT ;  /* 0x00ff000068687812 */ /* 0x000fe200078ef817 */
[----:B------:R-:W-:Y:S01]  /*6d70*/  IMAD.SHL.U32 R23, R106, 0x1000000, RZ ;  /* 0x010000006a177824 */ /* 0x000fe200078e00ff */
[----:B------:R-:W-:Y:S01]  /*6d80*/  LOP3.LUT R16, R21, R16, RZ, 0xfc, !PT ;  /* 0x0000001015107212 */ /* 0x000fe200078efcff */
[----:B------:R-:W-:Y:S01]  /*6d90*/  IMAD.SHL.U32 R21, R18, 0x1000000, RZ ;  /* 0x0100000012157824 */ /* 0x000fe200078e00ff */
[----:B------:R-:W-:Y:S01]  /*6da0*/  LOP3.LUT R96, R96, 0xff0000, R103, 0xf8, !PT ;  /* 0x00ff000060607812 */ /* 0x000fe200078ef867 */
[-C--:B------:R-:W-:Y:S01]  /*6db0*/  FMUL R40, R40, R20.reuse ;  /* 0x0000001428287220 */ /* 0x080fe20000400000 */
[----:B------:R-:W-:Y:S01]  /*6dc0*/  LOP3.LUT R100, R100, 0xff0000, R121, 0xf8, !PT ;  /* 0x00ff000064647812 */ /* 0x000fe200078ef879 */
[-C--:B------:R-:W-:Y:S01]  /*6dd0*/  FMUL R41, R41, R20.reuse ;  /* 0x0000001429297220 */ /* 0x080fe20000400000 */
[----:B------:R-:W-:Y:S01]  /*6de0*/  LOP3.LUT R22, R22, 0xff0000, R107, 0xf8, !PT ;  /* 0x00ff000016167812 */ /* 0x000fe200078ef86b */
[-C--:B------:R-:W-:Y:S01]  /*6df0*/  FMUL R44, R44, R20.reuse ;  /* 0x000000142c2c7220 */ /* 0x080fe20000400000 */
[----:B------:R-:W-:Y:S01]  /*6e00*/  SHF.L.U32 R15, R116, 0x18, RZ ;  /* 0x00000018740f7819 */ /* 0x000fe200000006ff */
[-C--:B------:R-:W-:Y:S01]  /*6e10*/  FMUL R45, R45, R20.reuse ;  /* 0x000000142d2d7220 */ /* 0x080fe20000400000 */
[----:B------:R-:W-:Y:S01]  /*6e20*/  LOP3.LUT R89, R108, 0xff0000, R89, 0xf8, !PT ;  /* 0x00ff00006c597812 */ /* 0x000fe200078ef859 */
[-C--:B------:R-:W-:Y:S01]  /*6e30*/  FMUL R48, R48, R20.reuse ;  /* 0x0000001430307220 */ /* 0x080fe20000400000 */
[----:B------:R-:W-:Y:S01]  /*6e40*/  LOP3.LUT R19, R92, R19, RZ, 0xfc, !PT ;  /* 0x000000135c137212 */ /* 0x000fe200078efcff */
        /* <DEDUP_REMOVED lines=10> */
[----:B------:R-:W-:Y:S01]  /*6ef0*/  FMUL R60, R60, R20 ;  /* 0x000000143c3c7220 */ /* 0x000fe20000400000 */
[----:B------:R-:W-:Y:S01]  /*6f00*/  LOP3.LUT R89, R89, R4, RZ, 0xfc, !PT ;  /* 0x0000000459597212 */ /* 0x000fe200078efcff */
[----:B------:R-:W-:Y:S01]  /*6f10*/  FMUL R61, R61, R20 ;  /* 0x000000143d3d7220 */ /* 0x000fe20000400000 */
[----:B------:R-:W-:Y:S01]  /*6f20*/  SEL R4, R19, R16, P2 ;  /* 0x0000001013047207 */ /* 0x000fe20001000000 */
[-C--:B------:R-:W-:Y:S01]  /*6f30*/  FMUL R64, R64, R20.reuse ;  /* 0x0000001440407220 */ /* 0x080fe20000400000 */
[----:B------:R-:W-:Y:S01]  /*6f40*/  SEL R19, R16, R19, P2 ;  /* 0x0000001310137207 */ /* 0x000fe20001000000 */
[-C--:B------:R-:W-:Y:S01]  /*6f50*/  FMUL R65, R65, R20.reuse ;  /* 0x0000001441417220 */ /* 0x080fe20000400000 */
[----:B------:R-:W-:Y:S01]  /*6f60*/  SEL R16, R100, R15, P2 ;  /* 0x0000000f64107207 */ /* 0x000fe20001000000 */
[----:B------:R-:W-:Y:S01]  /*6f70*/  FMUL R68, R68, R20 ;  /* 0x0000001444447220 */ /* 0x000fe20000400000 */
[----:B------:R-:W-:Y:S01]  /*6f80*/  SEL R18, R110, R17, P2 ;  /* 0x000000116e127207 */ /* 0x000fe20001000000 */
[----:B------:R1:W2:Y:S01]  /*6f90*/  SHFL.IDX PT, R4, R4, R13, 0x1c1f ;  /* 0x001c1f0d04047589 */ /* 0x0002a200000e0000 */
[----:B------:R-:W-:Y:S01]  /*6fa0*/  SEL R15, R15, R100, P2 ;  /* 0x000000640f0f7207 */ /* 0x000fe20001000000 */
[----:B------:R-:W-:Y:S01]  /*6fb0*/  FMUL R69, R69, R20 ;  /* 0x0000001445457220 */ /* 0x000fe20000400000 */
[----:B------:R-:W-:Y:S01]  /*6fc0*/  SEL R17, R17, R110, P2 ;  /* 0x0000006e11117207 */ /* 0x000fe20001000000 */
[----:B------:R1:W3:Y:S01]  /*6fd0*/  SHFL.IDX PT, R19, R19, R14, 0x1c1f ;  /* 0x001c1f0e13137589 */ /* 0x0002e200000e0000 */
[----:B------:R-:W-:Y:S01]  /*6fe0*/  SEL R22, R89, R104, P2 ;  /* 0x0000006859167207 */ /* 0x000fe20001000000 */
[-C--:B------:R-:W-:Y:S01]  /*6ff0*/  FMUL R72, R72, R20.reuse ;  /* 0x0000001448487220 */ /* 0x080fe20000400000 */
[----:B------:R-:W-:Y:S01]  /*7000*/  SEL R89, R104, R89, P2 ;  /* 0x0000005968597207 */ /* 0x000fe20001000000 */
[----:B------:R1:W4:Y:S01]  /*7010*/  SHFL.IDX PT, R16, R16, R13, 0x1c1f ;  /* 0x001c1f0d10107589 */ /* 0x00032200000e0000 */
[----:B------:R-:W-:Y:S01]  /*7020*/  SHF.L.U32 R21, R0, 0x1f, RZ ;  /* 0x0000001f00157819 */ /* 0x000fe200000006ff */
[-C--:B------:R-:W-:Y:S01]  /*7030*/  FMUL R73, R73, R20.reuse ;  /* 0x0000001449497220 */ /* 0x080fe20000400000 */
[-C--:B------:R-:W-:Y:S01]  /*7040*/  FMUL R76, R76, R20.reuse ;  /* 0x000000144c4c7220 */ /* 0x080fe20000400000 */
[----:B------:R1:W1:Y:S01]  /*7050*/  SHFL.IDX PT, R15, R15, R14, 0x1c1f ;  /* 0x001c1f0e0f0f7589 */ /* 0x00026200000e0000 */
[----:B------:R1:W1:Y:S01]  /*7060*/  SYNCS.PHASECHK.TRANS64.TRYWAIT P3, [UR6+0xe000], R21 ;  /* 0x00e00015ff0075a7 */ /* 0x0002620008060146 */
[-C--:B------:R-:W-:Y:S01]  /*7070*/  FMUL R77, R77, R20.reuse ;  /* 0x000000144d4d7220 */ /* 0x080fe20000400000 */
[-C--:B------:R-:W-:Y:S01]  /*7080*/  FMUL R80, R80, R20.reuse ;  /* 0x0000001450507220 */ /* 0x080fe20000400000 */
[----:B------:R1:W1:Y:S01]  /*7090*/  SHFL.IDX PT, R18, R18, R13, 0x1c1f ;  /* 0x001c1f0d12127589 */ /* 0x00026200000e0000 */
[-C--:B------:R-:W-:Y:S01]  /*70a0*/  FMUL R81, R81, R20.reuse ;  /* 0x0000001451517220 */ /* 0x080fe20000400000 */
[-C--:B------:R-:W-:Y:S01]  /*70b0*/  FMUL R84, R84, R20.reuse ;  /* 0x0000001454547220 */ /* 0x080fe20000400000 */
[----:B------:R-:W-:Y:S01]  /*70c0*/  FMUL R85, R85, R20 ;  /* 0x0000001455557220 */ /* 0x000fe20000400000 */
[----:B------:R1:W1:Y:S01]  /*70d0*/  SHFL.IDX PT, R17, R17, R14, 0x1c1f ;  /* 0x001c1f0e11117589 */ /* 0x00026200000e0000 */
[-C--:B------:R-:W-:Y:S01]  /*70e0*/  FMUL R26, R26, R117.reuse ;  /* 0x000000751a1a7220 */ /* 0x080fe20000400000 */
[-C--:B------:R-:W-:Y:S01]  /*70f0*/  FMUL R27, R27, R117.reuse ;  /* 0x000000751b1b7220 */ /* 0x080fe20000400000 */
[-C--:B------:R-:W-:Y:S01]  /*7100*/  FMUL R30, R30, R117.reuse ;  /* 0x000000751e1e7220 */ /* 0x080fe20000400000 */
        /* <DEDUP_REMOVED lines=31> */
[----:B-1234-:R-:W-:Y:S06]  /*7300*/  @!P0 BRA `(.L_x_39) ;  /* 0x0000000000048947 */ /* 0x01efec0003800000 */
[----:B------:R-:W-:Y:S01]  /*7310*/  BPT.TRAP 0x1 ;  /* 0x000000040000795c */ /* 0x000fe20000300000 */
.L_x_39:
[----:B------:R-:W-:Y:S05]  /*7320*/  @P3 BRA `(.L_x_40) ;  /* 0x0000000000083947 */ /* 0x000fea0003800000 */
[----:B------:R-:W1:Y:S02]  /*7330*/  SYNCS.PHASECHK.TRANS64.TRYWAIT P3, [UR6+0xe000], R21 ;  /* 0x00e00015ff0075a7 */ /* 0x000e640008060146 */
[----:B-1----:R-:W-:Y:S05]  /*7340*/  @!P3 BRA `(.L_x_41) ;  /* 0x000000300058b947 */ /* 0x002fea0003800000 */
.L_x_40:
[CCC-:B------:R-:W-:Y:S01]  /*7350*/  PRMT R88, R4.reuse, R9.reuse, R19.reuse ;  /* 0x0000000904587216 */ /* 0x1c0fe20000000013 */
[----:B------:R-:W-:Y:S01]  /*7360*/  ULEA UR6, UR23, UR20, 0x9 ;  /* 0x0000001417067291 */ /* 0x000fe2000f8e483f */
[-C--:B------:R-:W-:Y:S01]  /*7370*/  PRMT R89, R4, R10.reuse, R19 ;  /* 0x0000000a04597216 */ /* 0x080fe20000000013 */
[----:B------:R-:W-:Y:S01]  /*7380*/  UMOV UR7, 0x80000020 ;  /* 0x8000002000077882 */ /* 0x000fe20000000000 */
[CCC-:B------:R-:W-:Y:S02]  /*7390*/  PRMT R90, R16.reuse, R9.reuse, R15.reuse ;  /* 0x00000009105a7216 */ /* 0x1c0fe4000000000f */
[----:B------:R-:W-:Y:S02]  /*73a0*/  PRMT R91, R16, R10, R15 ;  /* 0x0000000a105b7216 */ /* 0x000fe4000000000f */
[-C--:B------:R-:W-:Y:S02]  /*73b0*/  PRMT R94, R22, R9.reuse, R95 ;  /* 0x00000009165e7216 */ /* 0x080fe4000000005f */
[----:B------:R-:W-:Y:S01]  /*73c0*/  WARPGROUP.ARRIVE ;  /* 0x00000000000079c5 */ /* 0x000fe20000000000 */
[----:B------:R-:W-:-:S02]  /*73d0*/  PRMT R92, R18, R9, R17 ;  /* 0x00000009125c7216 */ /* 0x000fc40000000011 */
[-C--:B------:R-:W-:Y:S02]  /*73e0*/  PRMT R93, R18, R10.reuse, R17 ;  /* 0x0000000a125d7216 */ /* 0x080fe40000000011 */
[----:B------:R-:W-:Y:S01]  /*73f0*/  PRMT R95, R22, R10, R95 ;  /* 0x0000000a165f7216 */ /* 0x000fe2000000005f */
        /* <DEDUP_REMOVED lines=9> */
.L_x_42:
[----:B------:R-:W-:-:S04]  /*7490*/  ULEA UR6, UR21, UR36, 0x3 ;  /* 0x0000002415067291 */ /* 0x000fc8000f8e183f */
[----:B------:R-:W-:-:S04]  /*74a0*/  UIADD3 UR6, UR6, 0xe028, URZ ;  /* 0x0000e02806067890 */ /* 0x000fc8000fffe03f */
[----:B------:R-:W-:-:S09]  /*74b0*/  UPRMT UR6, URZ, 0x654, UR6 ;  /* 0x000006543f067896 */ /* 0x000fd20008000006 */
[----:B------:R-:W-:Y:S01]  /*74c0*/  SYNCS.ARRIVE.TRANS64.RED.A1T0 RZ, [UR6], RZ ;  /* 0x000000ffffff79a7 */ /* 0x000fe20008100406 */
[----:B------:R-:W-:Y:S05]  /*74d0*/  @P1 BRA `(.L_x_43) ;  /* 0x0000000000041947 */ /* 0x000fea0003800000 */
[----:B------:R-:W-:Y:S01]  /*74e0*/  BPT.TRAP 0x1 ;  /* 0x000000040000795c */ /* 0x000fe20000300000 */
.L_x_43:
[----:B------:R-:W-:-:S04]  /*74f0*/  UIADD3 UR21, UR21, 0x1, URZ ;  /* 0x0000000115157890 */ /* 0x000fc8000fffe03f */
[----:B------:R-:W-:-:S04]  /*7500*/  UISETP.NE.AND UP0, UPT, UR21, 0x5, UPT ;  /* 0x000000051500788c */ /* 0x000fc8000bf05270 */
[----:B------:R-:W-:Y:S01]  /*7510*/  USEL UR21, UR21, URZ, UP0 ;  /* 0x0000003f15157287 */ /* 0x000fe20008000000 */
[----:B------:R-:W-:Y:S11]  /*7520*/  @!P0 BRA `(.L_x_44) ;  /* 0x0000000000048947 */ /* 0x000ff60003800000 */
[----:B------:R-:W-:Y:S01]  /*7530*/  BPT.TRAP 0x1 ;  /* 0x000000040000795c */ /* 0x000fe20000300000 */
.L_x_44:
[----:B------:R-:W-:-:S04]  /*7540*/  ULEA UR6, UR21, UR36, 0x3 ;  /* 0x0000002415067291 */ /* 0x000fc8000f8e183f */
[----:B------:R-:W-:-:S04]  /*7550*/  UIADD3 UR6, UR6, 0xe028, URZ ;  /* 0x0000e02806067890 */ /* 0x000fc8000fffe03f */
[----:B------:R-:W-:-:S09]  /*7560*/  UPRMT UR6, URZ, 0x654, UR6 ;  /* 0x000006543f067896 */ /* 0x000fd20008000006 */
[----:B------:R-:W-:Y:S01]  /*7570*/  SYNCS.ARRIVE.TRANS64.RED.A1T0 RZ, [UR6], RZ ;  /* 0x000000ffffff79a7 */ /* 0x000fe20008100406 */
[----:B------:R-:W-:Y:S05]  /*7580*/  @P1 BRA `(.L_x_45) ;  /* 0x0000000000041947 */ /* 0x000fea0003800000 */
[----:B------:R-:W-:Y:S01]  /*7590*/  BPT.TRAP 0x1 ;  /* 0x000000040000795c */ /* 0x000fe20000300000 */
.L_x_45:
[----:B------:R-:W-:Y:S01]  /*75a0*/  UIADD3 UR23, UR23, 0x1, URZ ;  /* 0x0000000117177890 */ /* 0x000fe2000fffe03f */
[C---:B------:R-:W-:Y:S01]  /*75b0*/  ISETP.GT.AND P3, PT, R8.reuse, 0x1, PT ;  /* 0x000000010800780c */ /* 0x040fe20003f64270 */
[----:B------:R-:W-:Y:S01]  /*75c0*/  UIADD3 UR21, UR21, 0x1, URZ ;  /* 0x0000000115157890 */ /* 0x000fe2000fffe03f */
[----:B------:R-:W-:Y:S01]  /*75d0*/  VIADD R8, R8, 0xffffffff ;  /* 0xffffffff08087836 */ /* 0x000fe20000000000 */
[----:B------:R-:W-:Y:S01]  /*75e0*/  UISETP.NE.AND UP1, UPT, UR23, 0x5, UPT ;  /* 0x000000051700788c */ /* 0x000fe2000bf25270 */
[----:B------:R-:W-:Y:S01]  /*75f0*/  VIADD R6, R6, 0x40 ;  /* 0x0000004006067836 */ /* 0x000fe20000000000 */
[----:B------:R-:W-:Y:S01]  /*7600*/  UISETP.NE.AND UP0, UPT, UR21, 0x5, UPT ;  /* 0x000000051500788c */ /* 0x000fe2000bf05270 */
[----:B------:R-:W-:Y:S01]  /*7610*/  IMAD.MOV.U32 R15, RZ, RZ, R5 ;  /* 0x000000ffff0f7224 */ /* 0x000fe200078e0005 */
[----:B------:R-:W-:Y:S01]  /*7620*/  USEL UR6, URZ, 0x1, UP1 ;  /* 0x000000013f067887 */ /* 0x000fe20008800000 */
[----:B------:R-:W-:Y:S01]  /*7630*/  MOV R4, R7 ;  /* 0x0000000700047202 */ /* 0x000fe20000000f00 */
[----:B------:R-:W-:-:S02]  /*7640*/  USEL UR21, UR21, URZ, UP0 ;  /* 0x0000003f15157287 */ /* 0x000fc40008000000 */
[----:B------:R-:W-:Y:S02]  /*7650*/  USEL UR23, UR23, URZ, UP1 ;  /* 0x0000003f17177287 */ /* 0x000fe40008800000 */
[----:B------:R-:W-:Y:S01]  /*7660*/  LOP3.LUT R16, R0, UR6, RZ, 0x3c, !PT ;  /* 0x0000000600107c12 */ /* 0x000fe2000f8e3cff */
[----:B------:R-:W-:Y:S09]  /*7670*/  @P3 BRA `(.L_x_46) ;  /* 0xffffffd800ac3947 */ /* 0x000ff2000383ffff */
.L_x_35:
[----:B------:R-:W2:Y:S01]  /*7680*/  SHFL.BFLY PT, R0, R11, 0x1, 0x1f ;  /* 0x0c201f000b007f89 */ /* 0x000ea200000e0000 */
[----:B------:R-:W-:Y:S01]  /*7690*/  BSSY B0, `(.L_x_47) ;  /* 0x0000024000007945 */ /* 0x000fe20003800000 */
[----:B------:R-:W-:Y:S02]  /*76a0*/  IMAD.MOV.U32 R8, RZ, RZ, 0x3f800000 ;  /* 0x3f800000ff087424 */ /* 0x000fe400078e00ff */
[----:B------:R-:W3:Y:S01]  /*76b0*/  SHFL.BFLY PT, R3, R12, 0x1, 0x1f ;  /* 0x0c201f000c037f89 */ /* 0x000ee200000e0000 */
[----:B------:R-:W-:Y:S02]  /*76c0*/  IMAD.MOV.U32 R2, RZ, RZ, 0x3f800000 ;  /* 0x3f800000ff027424 */ /* 0x000fe400078e00ff */
[----:B--2---:R-:W-:Y:S01]  /*76d0*/  FADD R0, R0, R11 ;  /* 0x0000000b00007221 */ /* 0x004fe20000000000 */
[----:B------:R-:W-:Y:S02]  /*76e0*/  IMAD.MOV.U32 R11, RZ, RZ, 0x7f800000 ;  /* 0x7f800000ff0b7424 */ /* 0x000fe400078e00ff */
[----:B---3--:R-:W-:-:S02]  /*76f0*/  FADD R16, R3, R12 ;  /* 0x0000000c03107221 */ /* 0x008fc40000000000 */
[----:B------:R-:W2:Y:S04]  /*7700*/  SHFL.BFLY PT, R9, R0, 0x2, 0x1f ;  /* 0x0c401f0000097f89 */ /* 0x000ea800000e0000 */
[----:B------:R-:W3:Y:S01]  /*7710*/  SHFL.BFLY PT, R17, R16, 0x2, 0x1f ;  /* 0x0c401f0010117f89 */ /* 0x000ee200000e0000 */
[C---:B--2---:R-:W-:Y:S01]  /*7720*/  FSETP.NE.AND P0, PT, R0.reuse, -R9, PT ;  /* 0x800000090000720b */ /* 0x044fe20003f05000 */
[----:B------:R-:W-:Y:S01]  /*7730*/  FADD R4, R0, R9 ;  /* 0x0000000900047221 */ /* 0x000fe20000000000 */
[----:B------:R-:W-:Y:S02]  /*7740*/  IMAD.MOV.U32 R9, RZ, RZ, 0x7f800000 ;  /* 0x7f800000ff097424 */ /* 0x000fe400078e00ff */
[----:B---3--:R-:W-:-:S09]  /*7750*/  FADD R6, R16, R17 ;  /* 0x0000001110067221 */ /* 0x008fd20000000000 */
[----:B------:R-:W-:Y:S05]  /*7760*/  @!P0 BRA `(.L_x_48) ;  /* 0x0000000000588947 */ /* 0x000fea0003800000 */
[----:B------:R-:W-:Y:S01]  /*7770*/  VIADD R0, R4, 0x1800000 ;  /* 0x0180000004007836 */ /* 0x000fe20000000000 */
[----:B------:R-:W-:Y:S04]  /*7780*/  BSSY B1, `(.L_x_49) ;  /* 0x000000d000017945 */ /* 0x000fe80003800000 */
[----:B------:R-:W-:-:S04]  /*7790*/  LOP3.LUT R0, R0, 0x7f800000, RZ, 0xc0, !PT ;  /* 0x7f80000000007812 */ /* 0x000fc800078ec0ff */
[----:B------:R-:W-:-:S13]  /*77a0*/  ISETP.GT.U32.AND P0, PT, R0, 0x1ffffff, PT ;  /* 0x01ffffff0000780c */ /* 0x000fda0003f04070 */
[----:B------:R-:W-:Y:S05]  /*77b0*/  @P0 BRA `(.L_x_50) ;  /* 0x0000000000140947 */ /* 0x000fea0003800000 */
[----:B------:R-:W-:Y:S01]  /*77c0*/  IMAD.MOV.U32 R2, RZ, RZ, R4 ;  /* 0x000000ffff027224 */ /* 0x000fe200078e0004 */
[----:B------:R-:W-:-:S07]  /*77d0*/  MOV R15, 0x77f0 ;  /* 0x000077f0000f7802 */ /* 0x000fce0000000f00 */
[----:B-1----:R-:W-:Y:S05]  /*77e0*/  CALL.REL.NOINC `($__internal_0_$__cuda_sm20_rcp_rn_f32_slowpath) ;  /* 0x0000002c00d87944 */ /* 0x002fea0003c00000 */
[----:B------:R-:W-:Y:S01]  /*77f0*/  IMAD.MOV.U32 R2, RZ, RZ, R0 ;  /* 0x000000ffff027224 */ /* 0x000fe200078e0000 */
[----:B------:R-:W-:Y:S06]  /*7800*/  BRA `(.L_x_51) ;  /* 0x0000000000107947 */ /* 0x000fec0003800000 */
.L_x_50:
[----:B------:R-:W2:Y:S02]  /*7810*/  MUFU.RCP R3, R4 ;  /* 0x0000000400037308 */ /* 0x000ea40000001000 */
[----:B--2---:R-:W-:-:S04]  /*7820*/  FFMA R0, R4, R3, -1 ;  /* 0xbf80000004007423 */ /* 0x004fc80000000003 */
[----:B------:R-:W-:-:S04]  /*7830*/  FADD.FTZ R0, -R0, -RZ ;  /* 0x800000ff00007221 */ /* 0x000fc80000010100 */
[----:B------:R-:W-:-:S07]  /*7840*/  FFMA R2, R3, R0, R3 ;  /* 0x0000000003027223 */ /* 0x000fce0000000003 */
.L_x_51:
[----:B------:R-:W-:Y:S05]  /*7850*/  BSYNC B1 ;  /* 0x0000000000017941 */ /* 0x000fea0003800000 */
.L_x_49:
[----:B------:R-:W-:Y:S01]  /*7860*/  FSETP.GEU.AND P0, PT, |R4|, 1.175494350822287508e-38, PT ;  /* 0x008000000400780b */ /* 0x000fe20003f0e200 */
[----:B------:R-:W-:-:S12]  /*7870*/  ULDC UR4, c[0x0][0x600] ;  /* 0x0001800000047ab9 */ /* 0x000fd80000000800 */
[----:B------:R-:W-:-:S04]  /*7880*/  @!P0 FMUL R4, R4, 16777216 ;  /* 0x4b80000004048820 */ /* 0x000fc80000400000 */
[----:B------:R-:W2:Y:S02]  /*7890*/  MUFU.LG2 R0, R4 ;  /* 0x0000000400007308 */ /* 0x000ea40000000c00 */
[----:B--2---:R-:W-:-:S04]  /*78a0*/  @!P0 FADD R0, R0, -24 ;  /* 0xc1c0000000008421 */ /* 0x004fc80000000000 */
[----:B------:R-:W-:-:S04]  /*78b0*/  FMUL R0, R0, 0.69314718246459960938 ;  /* 0x3f31721800007820 */ /* 0x000fc80000400000 */
[----:B------:R-:W-:-:S07]  /*78c0*/  FFMA R11, R5, UR4, R0 ;  /* 0x00000004050b7c23 */ /* 0x000fce0008000000 */
.L_x_48:
[----:B------:R-:W-:Y:S05]  /*78d0*/  BSYNC B0 ;  /* 0x0000000000007941 */ /* 0x000fea0003800000 */
.L_x_47:
[----:B------:R-:W-:Y:S01]  /*78e0*/  FSETP.NE.AND P0, PT, R16, -R17, PT ;  /* 0x800000111000720b */ /* 0x000fe20003f05000 */
[----:B------:R-:W-:Y:S01]  /*78f0*/  ULDC UR4, c[0x0][0x608] ;  /* 0x0001820000047ab9 */ /* 0x000fe20000000800 */
[----:B------:R-:W-:Y:S01]  /*7900*/  BSSY B0, `(.L_x_52) ;  /* 0x0000039000007945 */ /* 0x000fe20003800000 */
[----:B------:R-:W-:-:S04]  /*7910*/  FMUL R2, R2, UR4 ;  /* 0x0000000402027c20 */ /* 0x000fc80008400000 */
        /* <DEDUP_REMOVED lines=32> */
[----:B------:R-:W-:Y:S06]  /*7b20*/  @!P0 BRA `(.L_x_53) ;  /* 0x0000000000588947 */ /* 0x000fec0003800000 */
[----:B------:R-:W-:Y:S01]  /*7b30*/  VIADD R0, R6, 0x1800000 ;  /* 0x0180000006007836 */ /* 0x000fe20000000000 */
[----:B------:R-:W-:Y:S04]  /*7b40*/  BSSY B1, `(.L_x_54) ;  /* 0x000000d000017945 */ /* 0x000fe80003800000 */
[----:B------:R-:W-:-:S04]  /*7b50*/  LOP3.LUT R0, R0, 0x7f800000, RZ, 0xc0, !PT ;  /* 0x7f80000000007812 */ /* 0x000fc800078ec0ff */
[----:B------:R-:W-:-:S13]  /*7b60*/  ISETP.GT.U32.AND P0, PT, R0, 0x1ffffff, PT ;  /* 0x01ffffff0000780c */ /* 0x000fda0003f04070 */
[----:B------:R-:W-:Y:S05]  /*7b70*/  @P0 BRA `(.L_x_55) ;  /* 0x0000000000140947 */ /* 0x000fea0003800000 */
[----:B------:R-:W-:Y:S02]  /*7b80*/  MOV R2, R6 ;  /* 0x0000000600027202 */ /* 0x000fe40000000f00 */
[----:B------:R-:W-:-:S07]  /*7b90*/  MOV R15, 0x7bb0 ;  /* 0x00007bb0000f7802 */ /* 0x000fce0000000f00 */
[----:B-1----:R-:W-:Y:S05]  /*7ba0*/  CALL.REL.NOINC `($__internal_0_$__cuda_sm20_rcp_rn_f32_slowpath) ;  /* 0x0000002800e87944 */ /* 0x002fea0003c00000 */
[----:B------:R-:W-:Y:S01]  /*7bb0*/  IMAD.MOV.U32 R8, RZ, RZ, R0 ;  /* 0x000000ffff087224 */ /* 0x000fe200078e0000 */
[----:B------:R-:W-:Y:S06]  /*7bc0*/  BRA `(.L_x_56) ;  /* 0x0000000000107947 */ /* 0x000fec0003800000 */
.L_x_55:
[----:B------:R-:W2:Y:S02]  /*7bd0*/  MUFU.RCP R3, R6 ;  /* 0x0000000600037308 */ /* 0x000ea40000001000 */
[----:B--2---:R-:W-:-:S04]  /*7be0*/  FFMA R0, R6, R3, -1 ;  /* 0xbf80000006007423 */ /* 0x004fc80000000003 */
[----:B------:R-:W-:-:S04]  /*7bf0*/  FADD.FTZ R0, -R0, -RZ ;  /* 0x800000ff00007221 */ /* 0x000fc80000010100 */
[----:B------:R-:W-:-:S07]  /*7c00*/  FFMA R8, R3, R0, R3 ;  /* 0x0000000003087223 */ /* 0x000fce0000000003 */
.L_x_56:
[----:B------:R-:W-:Y:S05]  /*7c10*/  BSYNC B1 ;  /* 0x0000000000017941 */ /* 0x000fea0003800000 */
.L_x_54:
[----:B------:R-:W-:Y:S01]  /*7c20*/  FSETP.GEU.AND P0, PT, |R6|, 1.175494350822287508e-38, PT ;  /* 0x008000000600780b */ /* 0x000fe20003f0e200 */
[----:B------:R-:W-:-:S12]  /*7c30*/  ULDC UR4, c[0x0][0x600] ;  /* 0x0001800000047ab9 */ /* 0x000fd80000000800 */
[----:B------:R-:W-:-:S04]  /*7c40*/  @!P0 FMUL R6, R6, 16777216 ;  /* 0x4b80000006068820 */ /* 0x000fc80000400000 */
[----:B------:R-:W2:Y:S02]  /*7c50*/  MUFU.LG2 R0, R6 ;  /* 0x0000000600007308 */ /* 0x000ea40000000c00 */
[----:B--2---:R-:W-:-:S04]  /*7c60*/  @!P0 FADD R0, R0, -24 ;  /* 0xc1c0000000008421 */ /* 0x004fc80000000000 */
[----:B------:R-:W-:-:S04]  /*7c70*/  FMUL R0, R0, 0.69314718246459960938 ;  /* 0x3f31721800007820 */ /* 0x000fc80000400000 */
[----:B------:R-:W-:-:S07]  /*7c80*/  FFMA R9, R7, UR4, R0 ;  /* 0x0000000407097c23 */ /* 0x000fce0008000000 */
.L_x_53:
[----:B------:R-:W-:Y:S05]  /*7c90*/  BSYNC B0 ;  /* 0x0000000000007941 */ /* 0x000fea0003800000 */
.L_x_52:
[----:B------:R-:W-:Y:S01]  /*7ca0*/  UISETP.NE.AND UP0, UPT, UR38, 0x1, UPT ;  /* 0x000000012600788c */ /* 0x000fe2000bf05270 */
[----:B------:R-:W2:Y:S03]  /*7cb0*/  S2R R17, SR_TID.X ;  /* 0x0000000000117919 */ /* 0x000ea60000002100 */
[----:B------:R-:W-:-:S06]  /*7cc0*/  USEL UR4, URZ, 0x1, UP0 ;  /* 0x000000013f047887 */ /* 0x000fcc0008000000 */
[----:B------:R-:W-:Y:S01]  /*7cd0*/  IMAD.U32 R0, RZ, RZ, UR4 ;  /* 0x00000004ff007e24 */ /* 0x000fe2000f8e00ff */
[----:B------:R-:W-:Y:S02]  /*7ce0*/  ULDC UR4, c[0x0][0x608] ;  /* 0x0001820000047ab9 */ /* 0x000fe40000000800 */
[----:B------:R-:W-:Y:S02]  /*7cf0*/  FMUL R8, R8, UR4 ;  /* 0x0000000408087c20 */ /* 0x000fe40008400000 */
[----:B------:R-:W-:-:S04]  /*7d00*/  SHF.L.U32 R0, R0, 0x1f, RZ ;  /* 0x0000001f00007819 */ /* 0x000fc800000006ff */
[----:B------:R-:W3:Y:S01]  /*7d10*/  SYNCS.PHASECHK.TRANS64.TRYWAIT P0, [UR22+0x8], R0 ;  /* 0x00000800ff0075a7 */ /* 0x000ee20008000156 */
[C---:B--2---:R-:W-:Y:S02]  /*7d20*/  LOP3.LUT P1, RZ, R17.reuse, 0x3, RZ, 0xc0, !PT ;  /* 0x0000000311ff7812 */ /* 0x044fe4000782c0ff */
[----:B------:R-:W-:Y:S01]  /*7d30*/  LOP3.LUT R16, R17, 0x7f, RZ, 0xc0, !PT ;  /* 0x0000007f11107812 */ /* 0x000fe200078ec0ff */
[----:B---3--:R-:W-:Y:S10]  /*7d40*/  @!P0 BRA `(.L_x_57) ;  /* 0x0000002400f08947 */ /* 0x008ff40003800000 */
.L_x_108:
[----:B------:R-:W-:Y:S01]  /*7d50*/  ULDC.64 UR10, c[0x0][0x208] ;  /* 0x00008200000a7ab9 */ /* 0x000fe20000000a00 */
[----:B------:R-:W-:Y:S01]  /*7d60*/  BSSY B0, `(.L_x_58) ;  /* 0x0000019000007945 */ /* 0x000fe20003800000 */
[----:B------:R-:W-:Y:S02]  /*7d70*/  SHF.R.U32.HI R17, RZ, 0x2, R17 ;  /* 0x00000002ff117819 */ /* 0x000fe40000011611 */
[----:B------:R-:W-:Y:S01]  /*7d80*/  SHF.R.U32.HI R18, RZ, 0x5, R16 ;  /* 0x00000005ff127819 */ /* 0x000fe20000011610 */
[----:B------:R-:W-:Y:S06]  /*7d90*/  @P1 BRA `(.L_x_59) ;  /* 0x0000000000541947 */ /* 0x000fec0003800000 */
[----:B------:R-:W3:Y:S01]  /*7da0*/  S2UR UR4, SR_CTAID.Y ;  /* 0x00000000000479c3 */ /* 0x000ee20000002600 */
[----:B--2---:R-:W-:Y:S01]  /*7db0*/  IMAD.SHL.U32 R3, R18, 0x10, RZ ;  /* 0x0000001012037824 */ /* 0x004fe200078e00ff */
[----:B------:R-:W-:Y:S01]  /*7dc0*/  LOP3.LUT R0, R17, 0x7, RZ, 0xc0, !PT ;  /* 0x0000000711007812 */ /* 0x000fe200078ec0ff */
[----:B------:R-:W-:Y:S01]  /*7dd0*/  USHF.L.U32 UR8, UR37, 0x6, URZ ;  /* 0x0000000625087899 */ /* 0x000fe2000800063f */
[----:B------:R-:W-:Y:S02]  /*7de0*/  ULDC.64 UR6, c[0x0][0x688] ;  /* 0x0001a20000067ab9 */ /* 0x000fe40000000a00 */
[----:B------:R-:W-:Y:S02]  /*7df0*/  LOP3.LUT R0, R3, 0xfffffff0, R0, 0xe2, !PT ;  /* 0xfffffff003007812 */ /* 0x000fe400078ee200 */
[----:B------:R-:W2:Y:S03]  /*7e00*/  S2UR UR5, SR_CTAID.Z ;  /* 0x00000000000579c3 */ /* 0x000ea60000002700 */
[----:B------:R-:W-:-:S04]  /*7e10*/  VIADD R3, R0, UR8 ;  /* 0x0000000800037c36 */ /* 0x000fc80008000000 */
[----:B------:R-:W-:Y:S01]  /*7e20*/  VIADD R2, R3, 0x8 ;  /* 0x0000000803027836 */ /* 0x000fe20000000000 */
[----:B---3--:R-:W-:-:S04]  /*7e30*/  UIMAD UR4, UR4, UR6, UR8 ;  /* 0x00000006040472a4 */ /* 0x008fc8000f8e0208 */
[----:B--2---:R-:W-:-:S03]  /*7e40*/  UIMAD UR4, UR5, UR7, UR4 ;  /* 0x00000007050472a4 */ /* 0x004fc6000f8e0204 */
[----:B------:R-:W-:Y:S02]  /*7e50*/  ULDC UR5, c[0x0][0x288] ;  /* 0x0000a20000057ab9 */ /* 0x000fe40000000800 */
[----:B------:R-:W-:Y:S02]  /*7e60*/  ISETP.GE.U32.AND P0, PT, R3, UR5, PT ;  /* 0x0000000503007c0c */ /* 0x000fe4000bf06070 */
[----:B------:R-:W-:Y:S02]  /*7e70*/  IADD3 R0, P2, R0, UR4, RZ ;  /* 0x0000000400007c10 */ /* 0x000fe4000ff5e0ff */
[----:B------:R-:W-:Y:S01]  /*7e80*/  ISETP.GE.U32.AND P1, PT, R2, UR5, PT ;  /* 0x0000000502007c0c */ /* 0x000fe2000bf26070 */
[----:B------:R-:W-:Y:S02]  /*7e90*/  ULDC.64 UR4, c[0x0][0x680] ;  /* 0x0001a00000047ab9 */ /* 0x000fe40000000a00 */
[----:B------:R-:W-:Y:S01]  /*7ea0*/  IMAD.X R3, RZ, RZ, RZ, P2 ;  /* 0x000000ffff037224 */ /* 0x000fe200010e06ff */
[----:B------:R-:W-:-:S04]  /*7eb0*/  LEA R2, P2, R0, UR4, 0x2 ;  /* 0x0000000400027c11 */ /* 0x000fc8000f8410ff */
[----:B------:R-:W-:-:S05]  /*7ec0*/  LEA.HI.X R3, R0, UR5, R3, 0x2, P2 ;  /* 0x0000000500037c11 */ /* 0x000fca00090f1403 */
[----:B------:R3:W-:Y:S04]  /*7ed0*/  @!P0 STG.E desc[UR10][R2.64], R11 ;  /* 0x0000000b02008986 */ /* 0x0007e8000c10190a */
[----:B------:R3:W-:Y:S02]  /*7ee0*/  @!P1 STG.E desc[UR10][R2.64+0x20], R9 ;  /* 0x0000200902009986 */ /* 0x0007e4000c10190a */
.L_x_59:
[----:B------:R-:W-:Y:S05]  /*7ef0*/  BSYNC B0 ;  /* 0x0000000000007941 */ /* 0x000fea0003800000 */
.L_x_58:
[----:B------:R-:W-:Y:S01]  /*7f00*/  ULDC.64 UR4, c[0x0][0x730] ;  /* 0x0001cc0000047ab9 */ /* 0x000fe20000000a00 */
[-C--:B------:R-:W-:Y:S01]  /*7f10*/  FMUL R23, R26, R8.reuse ;  /* 0x000000081a177220 */ /* 0x080fe20000400000 */
[----:B------:R-:W-:Y:S01]  /*7f20*/  ISETP.NE.U32.AND P0, PT, RZ, UR4, PT ;  /* 0x00000004ff007c0c */ /* 0x000fe2000bf05070 */
[-C--:B------:R-:W-:Y:S01]  /*7f30*/  FMUL R27, R27, R8.reuse ;  /* 0x000000081b1b7220 */ /* 0x080fe20000400000 */
[-C--:B------:R-:W-:Y:S01]  /*7f40*/  FMUL R89, R30, R8.reuse ;  /* 0x000000081e597220 */ /* 0x080fe20000400000 */
[-C--:B------:R-:W-:Y:S01]  /*7f50*/  FMUL R31, R31, R8.reuse ;  /* 0x000000081f1f7220 */ /* 0x080fe20000400000 */
[----:B------:R-:W-:Y:S01]  /*7f60*/  ISETP.NE.AND.EX P0, PT, RZ, UR5, PT, P0 ;  /* 0x00000005ff007c0c */ /* 0x000fe2000bf05300 */
        /* <DEDUP_REMOVED lines=28> */
[----:B------:R-:W-:Y:S06]  /*8130*/  @P0 BRA `(.L_x_60) ;  /* 0x0000000000200947 */ /* 0x000fec0003800000 */
[----:B------:R-:W-:Y:S02]  /*8140*/  ULDC.64 UR4, c[0x0][0x728] ;  /* 0x0001ca0000047ab9 */ /* 0x000fe40000000a00 */
[----:B------:R-:W-:-:S04]  /*8150*/  ISETP.NE.U32.AND P0, PT, RZ, UR4, PT ;  /* 0x00000004ff007c0c */ /* 0x000fc8000bf05070 */
[----:B------:R-:W-:-:S13]  /*8160*/  ISETP.NE.AND.EX P0, PT, RZ, UR5, PT, P0 ;  /* 0x00000005ff007c0c */ /* 0x000fda000bf05300 */
[----:B------:R-:W-:Y:S05]  /*8170*/  @!P0 BRA `(.L_x_61) ;  /* 0x00000000000c8947 */ /* 0x000fea0003800000 */
[----:B--23--:R-:W2:Y:S02]  /*8180*/  LDC.64 R2, c[0x0][0x728] ;  /* 0x0001ca00ff027b82 */ /* 0x00cea40000000a00 */
[----:B--2---:R2:W5:Y:S01]  /*8190*/  LDG.E R2, desc[UR10][R2.64] ;  /* 0x0000000a02027981 */ /* 0x004562000c1e1900 */
[----:B------:R-:W-:Y:S05]  /*81a0*/  BRA `(.L_x_60) ;  /* 0x0000000000047947 */ /* 0x000fea0003800000 */
.L_x_61:
[----:B---3--:R-:W4:Y:S02]  /*81b0*/  LDC R2, c[0x0][0x720] ;  /* 0x0001c800ff027b82 */ /* 0x008f240000000800 */
.L_x_60:
[----:B--2---:R-:W-:Y:S01]  /*81c0*/  MOV R0, RZ ;  /* 0x000000ff00007202 */ /* 0x004fe20000000f00 */
[----:B----45:R-:W-:-:S03]  /*81d0*/  IMAD.MOV.U32 R42, RZ, RZ, R2 ;  /* 0x000000ffff2a7224 */ /* 0x030fc600078e0002 */
[----:B------:R-:W-:-:S13]  /*81e0*/  LOP3.LUT P0, RZ, R0, 0x1bf, RZ, 0xc0, !PT ;  /* 0x000001bf00ff7812 */ /* 0x000fda000780c0ff */
[----:B------:R-:W-:Y:S05]  /*81f0*/  @!P0 BRA `(.L_x_62) ;  /* 0x0000000000408947 */ /* 0x000fea0003800000 */
[----:B------:R-:W-:Y:S01]  /*8200*/  MOV R0, 0x0 ;  /* 0x0000000000007802 */ /* 0x000fe20000000f00 */
[----:B------:R-:W-:Y:S01]  /*8210*/  ULDC.64 UR4, c[0x4][0x68] ;  /* 0x01001a0000047ab9 */ /* 0x000fe20000000a00 */
[----:B------:R-:W-:Y:S01]  /*8220*/  ULDC.64 UR6, c[0x4][0x8] ;  /* 0x0100020000067ab9 */ /* 0x000fe20000000a00 */
[----:B------:R-:W-:Y:S01]  /*8230*/  MOV R4, UR4 ;  /* 0x0000000400047c02 */ /* 0x000fe20008000f00 */
[----:B---3--:R2:W3:Y:S01]  /*8240*/  LDC.64 R2, c[0x4][R0] ;  /* 0x0100000000027b82 */ /* 0x0084e20000000a00 */
[----:B------:R-:W-:Y:S01]  /*8250*/  IMAD.U32 R5, RZ, RZ, UR5 ;  /* 0x00000005ff057e24 */ /* 0x000fe2000f8e00ff */
[----:B------:R-:W-:Y:S01]  /*8260*/  ULDC.64 UR4, c[0x4][0x70] ;  /* 0x01001c0000047ab9 */ /* 0x000fe20000000a00 */
[----:B------:R-:W-:Y:S01]  /*8270*/  IMAD.U32 R10, RZ, RZ, UR6 ;  /* 0x00000006ff0a7e24 */ /* 0x000fe2000f8e00ff */
[----:B------:R-:W-:Y:S01]  /*8280*/  MOV R13, RZ ;  /* 0x000000ff000d7202 */ /* 0x000fe20000000f00 */
[----:B------:R-:W-:Y:S02]  /*8290*/  IMAD.U32 R6, RZ, RZ, UR4 ;  /* 0x00000004ff067e24 */ /* 0x000fe4000f8e00ff */
[----:B------:R-:W-:-:S02]  /*82a0*/  IMAD.U32 R7, RZ, RZ, UR5 ;  /* 0x00000005ff077e24 */ /* 0x000fc4000f8e00ff */
[----:B------:R-:W-:Y:S02]  /*82b0*/  IMAD.U32 R11, RZ, RZ, UR7 ;  /* 0x00000007ff0b7e24 */ /* 0x000fe4000f8e00ff */
[----:B------:R-:W-:Y:S02]  /*82c0*/  IMAD.MOV.U32 R8, RZ, RZ, 0x70 ;  /* 0x00000070ff087424 */ /* 0x000fe400078e00ff */
[----:B--2---:R-:W-:-:S07]  /*82d0*/  IMAD.MOV.U32 R12, RZ, RZ, 0x1 ;  /* 0x00000001ff0c7424 */ /* 0x004fce00078e00ff */
[----:B-1----:R-:W-:-:S07]  /*82e0*/  LEPC R20, `(.L_x_62) ;  /* 0x000000001014794e */ /* 0x002fce0000000000 */
[----:B---3--:R-:W-:Y:S05]  /*82f0*/  CALL.ABS.NOINC R2 ;  /* 0x0000000002007343 */ /* 0x008fea0003c00000 */
.L_x_62:
[----:B------:R-:W-:Y:S02]  /*8300*/  IMAD.U32 R19, RZ, RZ, UR36 ;  /* 0x00000024ff137e24 */ /* 0x000fe4000f8e00ff */
[----:B------:R-:W-:-:S04]  /*8310*/  IMAD.U32 R0, RZ, RZ, UR38 ;  /* 0x00000026ff007e24 */ /* 0x000fc8000f8e00ff */
[----:B------:R-:W-:-:S04]  /*8320*/  IMAD R19, R0, 0x2200, R19 ;  /* 0x0000220000137824 */ /* 0x000fc800078e0213 */
[----:B------:R-:W-:-:S05]  /*8330*/  VIADD R0, R19, 0xffffde00 ;  /* 0xffffde0013007836 */ /* 0x000fca0000000000 */
[----:B------:R-:W-:-:S13]  /*8340*/  LOP3.LUT P0, RZ, R0, 0x1b0, RZ, 0xc0, !PT ;  /* 0x000001b000ff7812 */ /* 0x000fda000780c0ff */
[----:B------:R-:W-:Y:S05]  /*8350*/  @!P0 BRA `(.L_x_63) ;  /* 0x0000000000408947 */ /* 0x000fea0003800000 */
[----:B------:R-:W-:Y:S01]  /*8360*/  MOV R0, 0x0 ;  /* 0x0000000000007802 */ /* 0x000fe20000000f00 */
[----:B------:R-:W-:Y:S01]  /*8370*/  ULDC.64 UR4, c[0x4][0x68] ;  /* 0x01001a0000047ab9 */ /* 0x000fe20000000a00 */
[----:B------:R-:W-:Y:S01]  /*8380*/  ULDC.64 UR6, c[0x4][0x8] ;  /* 0x0100020000067ab9 */ /* 0x000fe20000000a00 */
[----:B------:R-:W-:Y:S01]  /*8390*/  IMAD.U32 R4, RZ, RZ, UR4 ;  /* 0x00000004ff047e24 */ /* 0x000fe2000f8e00ff */
[----:B---3--:R2:W3:Y:S01]  /*83a0*/  LDC.64 R2, c[0x4][R0] ;  /* 0x0100000000027b82 */ /* 0x0084e20000000a00 */
[----:B------:R-:W-:Y:S01]  /*83b0*/  IMAD.U32 R5, RZ, RZ, UR5 ;  /* 0x00000005ff057e24 */ /* 0x000fe2000f8e00ff */
[----:B------:R-:W-:Y:S01]  /*83c0*/  ULDC.64 UR4, c[0x4][0x70] ;  /* 0x01001c0000047ab9 */ /* 0x000fe20000000a00 */
[----:B------:R-:W-:Y:S01]  /*83d0*/  MOV R10, UR6 ;  /* 0x00000006000a7c02 */ /* 0x000fe20008000f00 */
[----:B------:R-:W-:Y:S02]  /*83e0*/  IMAD.U32 R6, RZ, RZ, UR4 ;  /* 0x00000004ff067e24 */ /* 0x000fe4000f8e00ff */
[----:B------:R-:W-:-:S02]  /*83f0*/  IMAD.U32 R7, RZ, RZ, UR5 ;  /* 0x00000005ff077e24 */ /* 0x000fc4000f8e00ff */
[----:B------:R-:W-:Y:S02]  /*8400*/  IMAD.U32 R11, RZ, RZ, UR7 ;  /* 0x00000007ff0b7e24 */ /* 0x000fe4000f8e00ff */
[----:B------:R-:W-:Y:S02]  /*8410*/  IMAD.MOV.U32 R8, RZ, RZ, 0x70 ;  /* 0x00000070ff087424 */ /* 0x000fe400078e00ff */
[----:B------:R-:W-:Y:S02]  /*8420*/  IMAD.MOV.U32 R12, RZ, RZ, 0x1 ;  /* 0x00000001ff0c7424 */ /* 0x000fe400078e00ff */
[----:B--2---:R-:W-:-:S07]  /*8430*/  IMAD.MOV.U32 R13, RZ, RZ, RZ ;  /* 0x000000ffff0d7224 */ /* 0x004fce00078e00ff */
[----:B-1----:R-:W-:-:S07]  /*8440*/  LEPC R20, `(.L_x_63) ;  /* 0x000000001014794e */ /* 0x002fce0000000000 */
[----:B---3--:R-:W-:Y:S05]  /*8450*/  CALL.ABS.NOINC R2 ;  /* 0x0000000002007343 */ /* 0x008fea0003c00000 */
.L_x_63:
[----:B------:R-:W2:Y:S01]  /*8460*/  S2R R4, SR_TID.X ;  /* 0x0000000000047919 */ /* 0x000ea20000002100 */
[----:B------:R-:W-:Y:S01]  /*8470*/  ULDC.64 UR4, c[0x0][0x730] ;  /* 0x0001cc0000047ab9 */ /* 0x000fe20000000a00 */
[----:B------:R-:W-:Y:S01]  /*8480*/  VIADD R16, R16, 0x1f ;  /* 0x0000001f10107836 */ /* 0x000fe20000000000 */
[----:B------:R-:W-:Y:S01]  /*8490*/  ISETP.NE.U32.AND P0, PT, RZ, UR4, PT ;  /* 0x00000004ff007c0c */ /* 0x000fe2000bf05070 */
[----:B------:R-:W-:Y:S01]  /*84a0*/  BSSY B0, `(.L_x_64) ;  /* 0x000000f000007945 */ /* 0x000fe20003800000 */
[----:B------:R-:W-:Y:S02]  /*84b0*/  SHF.L.U32 R17, R17, 0x6, RZ ;  /* 0x0000000611117819 */ /* 0x000fe400000006ff */
[----:B------:R-:W-:-:S13]  /*84c0*/  ISETP.NE.AND.EX P0, PT, RZ, UR5, PT, P0 ;  /* 0x00000005ff007c0c */ /* 0x000fda000bf05300 */
[----:B------:R-:W4:Y:S01]  /*84d0*/  @P0 LDC R42, c[0x0][0x720] ;  /* 0x0001c800ff2a0b82 */ /* 0x000f220000000800 */
[----:B------:R-:W-:Y:S01]  /*84e0*/  ISETP.GT.U32.AND P0, PT, R16, 0x3e, PT ;  /* 0x0000003e1000780c */ /* 0x000fe20003f04070 */
[C---:B--2---:R-:W-:Y:S02]  /*84f0*/  IMAD.SHL.U32 R0, R4.reuse, 0x2, RZ ;  /* 0x0000000204007824 */ /* 0x044fe400078e00ff */
[----:B---3--:R-:W-:-:S03]  /*8500*/  IMAD.SHL.U32 R2, R4, 0x10, RZ ;  /* 0x0000001004027824 */ /* 0x008fc600078e00ff */
[----:B------:R-:W-:Y:S02]  /*8510*/  LOP3.LUT R3, R0, 0x6, RZ, 0xc0, !PT ;  /* 0x0000000600037812 */ /* 0x000fe400078ec0ff */
[----:B------:R-:W-:-:S03]  /*8520*/  LOP3.LUT R5, R2, 0x180, RZ, 0xc0, !PT ;  /* 0x0000018002057812 */ /* 0x000fc600078ec0ff */
[----:B------:R-:W-:Y:S01]  /*8530*/  IMAD R3, R18, 0x400, R3 ;  /* 0x0000040012037824 */ /* 0x000fe200078e0203 */
[----:B------:R-:W-:Y:S02]  /*8540*/  LOP3.LUT R5, R5, 0x30, R0, 0xf8, !PT ;  /* 0x0000003005057812 */ /* 0x000fe400078ef800 */
[----:B------:R-:W-:-:S04]  /*8550*/  LOP3.LUT R0, R17, 0x40, RZ, 0xc0, !PT ;  /* 0x0000004011007812 */ /* 0x000fc800078ec0ff */
[----:B------:R-:W-:Y:S01]  /*8560*/  IADD3 R0, R5, R3, R0 ;  /* 0x0000000305007210 */ /* 0x000fe20007ffe000 */
[----:B------:R-:W-:Y:S06]  /*8570*/  @P0 BRA `(.L_x_65) ;  /* 0x0000000000040947 */ /* 0x000fec0003800000 */
[----:B------:R-:W-:-:S04]  /*8580*/  DEPBAR.LE SB0, 0x1 ;  /* 0x000080400000791a */ /* 0x000fc80000000000 */
.L_x_65:
[----:B------:R-:W-:Y:S05]  /*8590*/  BSYNC B0 ;  /* 0x0000000000007941 */ /* 0x000fea0003800000 */
.L_x_64:
[----:B------:R-:W-:Y:S01]  /*85a0*/  R2P PR, R4, 0x18 ;  /* 0x0000001804007804 */ /* 0x000fe20000000000 */
[----:B------:R-:W-:Y:S01]  /*85b0*/  IMAD.IADD R55, R19, 0x1, R0 ;  /* 0x0000000113377824 */ /* 0x000fe200078e0200 */
[----:B------:R-:W-:Y:S05]  /*85c0*/  WARPSYNC.ALL ;  /* 0x0000000000007948 */ /* 0x000fea0003800000 */
[C---:B------:R-:W-:Y:S01]  /*85d0*/  VIADD R0, R55.reuse, 0xffffde00 ;  /* 0xffffde0037007836 */ /* 0x040fe20000000000 */
[----:B------:R-:W-:Y:S01]  /*85e0*/  BAR.SYNC.DEFER_BLOCKING 0x1, 0x80 ;  /* 0x0042000000007b1d */ /* 0x000fe20000010000 */
[----:B-1----:R-:W-:Y:S02]  /*85f0*/  VIADD R21, R55, 0xffffde20 ;  /* 0xffffde2037157836 */ /* 0x002fe40000000000 */
[-C--:B----4-:R-:W-:Y:S01]  /*8600*/  FMUL R3, R27, R42.reuse ;  /* 0x0000002a1b037220 */ /* 0x090fe20000400000 */
[-C--:B------:R-:W-:Y:S01]  /*8610*/  FMUL R5, R31, R42.reuse ;  /* 0x0000002a1f057220 */ /* 0x080fe20000400000 */
[----:B------:R-:W-:Y:S01]  /*8620*/  FMUL R7, R35, R42 ;  /* 0x0000002a23077220 */ /* 0x000fe20000400000 */
[----:B------:R-:W-:-:S02]  /*8630*/  @P4 VIADD R21, R0, 0xffffffe0 ;  /* 0xffffffe000154836 */ /* 0x000fc40000000000 */
        /* <DEDUP_REMOVED lines=61> */
[----:B------:R-:W-:Y:S01]  /*8a10*/  F2FP.SATFINITE.E4M3.F32.PACK_AB_MERGE_C R42, R3, R0, RZ ;  /* 0x00000000032a723e */ /* 0x000fe200048070ff */
[----:B------:R-:W-:Y:S01]  /*8a20*/  IMAD.MOV.U32 R0, RZ, RZ, 0x10 ;  /* 0x00000010ff007424 */ /* 0x000fe200078e00ff */
[----:B------:R-:W-:Y:S01]  /*8a30*/  F2FP.SATFINITE.E4M3.F32.PACK_AB_MERGE_C R24, R25, R24, RZ ;  /* 0x000000181918723e */ /* 0x000fe200048070ff */
[----:B------:R-:W-:Y:S01]  /*8a40*/  BSSY B0, `(.L_x_66) ;  /* 0x0000046000007945 */ /* 0x000fe20003800000 */
[----:B------:R-:W-:Y:S01]  /*8a50*/  F2FP.SATFINITE.E4M3.F32.PACK_AB_MERGE_C R28, R29, R28, RZ ;  /* 0x0000001c1d1c723e */ /* 0x000fe200048070ff */
[----:B------:R1:W-:Y:S01]  /*8a60*/  STS.U16 [R55+-0x2000], R42 ;  /* 0xffe0002a37007388 */ /* 0x0003e20000000400 */
[----:B------:R-:W-:-:S02]  /*8a70*/  SEL R0, R0, 0xfffffff0, !P3 ;  /* 0xfffffff000007807 */ /* 0x000fc40005800000 */
[----:B------:R-:W-:Y:S01]  /*8a80*/  F2FP.SATFINITE.E4M3.F32.PACK_AB_MERGE_C R46, R5, R2, RZ ;  /* 0x00000002052e723e */ /* 0x000fe200048070ff */
[----:B------:R1:W-:Y:S01]  /*8a90*/  STS.U16 [R55+-0x2200], R24 ;  /* 0xffde001837007388 */ /* 0x0003e20000000400 */
[----:B------:R-:W-:Y:S01]  /*8aa0*/  F2FP.SATFINITE.E4M3.F32.PACK_AB_MERGE_C R33, R33, R32, RZ ;  /* 0x000000202121723e */ /* 0x000fe200048070ff */
[----:B------:R-:W-:Y:S01]  /*8ab0*/  IMAD.IADD R2, R0, 0x1, R55 ;  /* 0x0000000100027824 */ /* 0x000fe200078e0237 */
[----:B------:R-:W-:Y:S01]  /*8ac0*/  F2FP.SATFINITE.E4M3.F32.PACK_AB_MERGE_C R7, R7, R4, RZ ;  /* 0x000000040707723e */ /* 0x000fe200048070ff */
[----:B------:R1:W-:Y:S01]  /*8ad0*/  STS.U16 [R55+-0x21f8], R28 ;  /* 0xffde081c37007388 */ /* 0x0003e20000000400 */
[----:B------:R-:W-:Y:S02]  /*8ae0*/  F2FP.SATFINITE.E4M3.F32.PACK_AB_MERGE_C R37, R37, R36, RZ ;  /* 0x000000242525723e */ /* 0x000fe400048070ff */
[----:B------:R-:W-:Y:S01]  /*8af0*/  F2FP.SATFINITE.E4M3.F32.PACK_AB_MERGE_C R9, R9, R6, RZ ;  /* 0x000000060909723e */ /* 0x000fe200048070ff */
[----:B------:R1:W-:Y:S01]  /*8b00*/  STS.U16 [R55+-0x1ff8], R46 ;  /* 0xffe0082e37007388 */ /* 0x0003e20000000400 */
[----:B------:R-:W-:-:S02]  /*8b10*/  F2FP.SATFINITE.E4M3.F32.PACK_AB_MERGE_C R40, R41, R40, RZ ;  /* 0x000000282928723e */ /* 0x000fc400048070ff */
[----:B------:R-:W-:Y:S01]  /*8b20*/  F2FP.SATFINITE.E4M3.F32.PACK_AB_MERGE_C R8, R11, R8, RZ ;  /* 0x000000080b08723e */ /* 0x000fe200048070ff */
[----:B------:R1:W-:Y:S01]  /*8b30*/  STS.U16 [R2+-0x2200], R33 ;  /* 0xffde002102007388 */ /* 0x0003e20000000400 */
[----:B------:R-:W-:Y:S02]  /*8b40*/  F2FP.SATFINITE.E4M3.F32.PACK_AB_MERGE_C R44, R45, R44, RZ ;  /* 0x0000002c2d2c723e */ /* 0x000fe400048070ff */
        /* <DEDUP_REMOVED lines=8> */
[----:B------:R-:W-:Y:S02]  /*8bd0*/  IADD3 R3, R0, R21, RZ ;  /* 0x0000001500037210 */ /* 0x000fe40007ffe0ff */
[----:B------:R-:W-:Y:S01]  /*8be0*/  F2FP.SATFINITE.E4M3.F32.PACK_AB_MERGE_C R56, R57, R56, RZ ;  /* 0x000000383938723e */ /* 0x000fe200048070ff */
[----:B------:R1:W-:Y:S01]  /*8bf0*/  STS.U16 [R21], R40 ;  /* 0x0000002815007388 */ /* 0x0003e20000000400 */
[----:B------:R-:W-:Y:S02]  /*8c00*/  F2FP.SATFINITE.E4M3.F32.PACK_AB_MERGE_C R16, R16, R23, RZ ;  /* 0x000000171010723e */ /* 0x000fe400048070ff */
[----:B------:R-:W-:Y:S01]  /*8c10*/  F2FP.SATFINITE.E4M3.F32.PACK_AB_MERGE_C R60, R61, R60, RZ ;  /* 0x0000003c3d3c723e */ /* 0x000fe200048070ff */
[----:B------:R1:W-:Y:S01]  /*8c20*/  STS.U16 [R21+0x200], R8 ;  /* 0x0002000815007388 */ /* 0x0003e20000000400 */
[----:B------:R-:W-:-:S02]  /*8c30*/  F2FP.SATFINITE.E4M3.F32.PACK_AB_MERGE_C R18, R18, R27, RZ ;  /* 0x0000001b1212723e */ /* 0x000fc400048070ff */
[----:B------:R-:W-:Y:S01]  /*8c40*/  F2FP.SATFINITE.E4M3.F32.PACK_AB_MERGE_C R65, R65, R64, RZ ;  /* 0x000000404141723e */ /* 0x000fe200048070ff */
[----:B------:R1:W-:Y:S01]  /*8c50*/  STS.U16 [R21+0x8], R44 ;  /* 0x0000082c15007388 */ /* 0x0003e20000000400 */
[----:B------:R-:W-:Y:S02]  /*8c60*/  F2FP.SATFINITE.E4M3.F32.PACK_AB_MERGE_C R31, R20, R31, RZ ;  /* 0x0000001f141f723e */ /* 0x000fe400048070ff */
[----:B------:R-:W-:Y:S01]  /*8c70*/  F2FP.SATFINITE.E4M3.F32.PACK_AB_MERGE_C R69, R69, R68, RZ ;  /* 0x000000444545723e */ /* 0x000fe200048070ff */
[----:B------:R1:W-:Y:S01]  /*8c80*/  STS.U16 [R21+0x208], R10 ;  /* 0x0002080a15007388 */ /* 0x0003e20000000400 */
[----:B------:R-:W-:Y:S02]  /*8c90*/  F2FP.SATFINITE.E4M3.F32.PACK_AB_MERGE_C R35, R22, R35, RZ ;  /* 0x000000231623723e */ /* 0x000fe400048070ff */
[----:B------:R-:W-:Y:S01]  /*8ca0*/  F2FP.SATFINITE.E4M3.F32.PACK_AB_MERGE_C R72, R73, R72, RZ ;  /* 0x000000484948723e */ /* 0x000fe200048070ff */
[----:B------:R1:W-:Y:S01]  /*8cb0*/  STS.U16 [R3], R48 ;  /* 0x0000003003007388 */ /* 0x0003e20000000400 */
        /* <DEDUP_REMOVED lines=8> */
[----:B------:R1:W-:Y:S01]  /*8d40*/  STS.U16 [R3+0x208], R14 ;  /* 0x0002080e03007388 */ /* 0x0003e20000000400 */
[----:B------:R-:W-:Y:S01]  /*8d50*/  F2FP.SATFINITE.E4M3.F32.PACK_AB_MERGE_C R38, R38, R51, RZ ;  /* 0x000000332626723e */ /* 0x000fe200048070ff */
[----:B------:R-:W-:Y:S01]  /*8d60*/  @!PT LDS RZ, [RZ] ;  /* 0x00000000fffff984 */ /* 0x000fe20000000800 */
[----:B------:R-:W-:Y:S01]  /*8d70*/  @!PT LDS RZ, [RZ] ;  /* 0x00000000fffff984 */ /* 0x000fe20000000800 */
[----:B------:R-:W-:Y:S01]  /*8d80*/  @!PT LDS RZ, [RZ] ;  /* 0x00000000fffff984 */ /* 0x000fe20000000800 */
[----:B------:R-:W-:Y:S01]  /*8d90*/  @!PT LDS RZ, [RZ] ;  /* 0x00000000fffff984 */ /* 0x000fe20000000800 */
[----:B------:R2:W-:Y:S06]  /*8da0*/  MEMBAR.ALL.CTA ;  /* 0x0000000000007992 */ /* 0x0005ec0000008000 */
[----:B--2---:R-:W2:Y:S02]  /*8db0*/  FENCE.VIEW.ASYNC.S ;  /* 0x00000000000073c6 */ /* 0x004ea40000000000 */
[----:B--2---:R-:W-:Y:S06]  /*8dc0*/  BAR.SYNC.DEFER_BLOCKING 0x1, 0x80 ;  /* 0x0042000000007b1d */ /* 0x004fec0000010000 */
[----:B-1----:R-:W-:Y:S05]  /*8dd0*/  @P0 BRA `(.L_x_67) ;  /* 0x0000000000300947 */ /* 0x002fea0003800000 */
[----:B------:R-:W-:Y:S01]  /*8de0*/  S2UR UR12, SR_CTAID.Z ;  /* 0x00000000000c79c3 */ /* 0x000fe20000002700 */
[----:B------:R-:W-:Y:S01]  /*8df0*/  R2UR UR8, R19 ;  /* 0x00000000130872ca */ /* 0x000fe200000e0000 */
[----:B------:R-:W-:Y:S01]  /*8e00*/  ULDC.64 UR4, c[0x0][0x198] ;  /* 0x0000660000047ab9 */ /* 0x000fe20000000a00 */
[----:B------:R-:W-:Y:S02]  /*8e10*/  USHF.L.U32 UR10, UR37, 0x6, URZ ;  /* 0x00000006250a7899 */ /* 0x000fe4000800063f */
[----:B------:R-:W-:Y:S01]  /*8e20*/  UIADD3 UR4, UP0, UR4, 0x670, URZ ;  /* 0x0000067004047890 */ /* 0x000fe2000ff1e03f */
[----:B------:R-:W-:Y:S02]  /*8e30*/  UMOV UR9, URZ ;  /* 0x0000003f00097c82 */ /* 0x000fe40008000000 */
[----:B------:R-:W1:Y:S01]  /*8e40*/  S2UR UR11, SR_CTAID.Y ;  /* 0x00000000000b79c3 */ /* 0x000e620000002600 */
[----:B------:R-:W-:-:S05]  /*8e50*/  UIADD3.X UR5, URZ, UR5, URZ, UP0, !UPT ;  /* 0x000000053f057290 */ /* 0x000fca00087fe43f */
[----:B------:R-:W-:-:S09]  /*8e60*/  UIADD3 UR8, UR8, -0x2200, URZ ;  /* 0xffffde0008087890 */ /* 0x000fd2000fffe03f */
[----:B-1----:R1:W-:Y:S01]  /*8e70*/  UTMASTG.4D [UR8], [UR4] ;  /* 0x00000008040073b5 */ /* 0x0023e20008018000 */
[----:B------:R0:W-:Y:S01]  /*8e80*/  UTMACMDFLUSH ;  /* 0x00000000000079b7 */ /* 0x0001e20000000000 */
[----:B-1----:R-:W-:-:S04]  /*8e90*/  DEPBAR.LE SB0, 0x1 ;  /* 0x000080400000791a */ /* 0x002fc80000000000 */
.L_x_67:
[----:B------:R-:W-:Y:S05]  /*8ea0*/  BSYNC B0 ;  /* 0x0000000000007941 */ /* 0x000fea0003800000 */
.L_x_66:
[----:B------:R-:W-:Y:S06]  /*8eb0*/  BAR.SYNC.DEFER_BLOCKING 0x1, 0x80 ;  /* 0x0042000000007b1d */ /* 0x000fec0000010000 */
[----:B------:R-:W-:Y:S01]  /*8ec0*/  BSSY B0, `(.L_x_68) ;  /* 0x0000024000007945 */ /* 0x000fe20003800000 */
[----:B------:R1:W-:Y:S04]  /*8ed0*/  STS.U16 [R55+-0x1200], R56 ;  /* 0xffee003837007388 */ /* 0x0003e80000000400 */
[----:B------:R1:W-:Y:S04]  /*8ee0*/  STS.U16 [R55+-0x1000], R16 ;  /* 0xfff0001037007388 */ /* 0x0003e80000000400 */
[----:B------:R1:W-:Y:S04]  /*8ef0*/  STS.U16 [R55+-0x11f8], R60 ;  /* 0xffee083c37007388 */ /* 0x0003e80000000400 */
[----:B------:R1:W-:Y:S04]  /*8f00*/  STS.U16 [R55+-0xff8], R18 ;  /* 0xfff0081237007388 */ /* 0x0003e80000000400 */
[----:B------:R1:W-:Y:S04]  /*8f10*/  STS.U16 [R2+-0x1200], R65 ;  /* 0xffee004102007388 */ /* 0x0003e80000000400 */
[----:B------:R1:W-:Y:S04]  /*8f20*/  STS.U16 [R2+-0x1000], R31 ;  /* 0xfff0001f02007388 */ /* 0x0003e80000000400 */
[----:B------:R1:W-:Y:S04]  /*8f30*/  STS.U16 [R2+-0x11f8], R69 ;  /* 0xffee084502007388 */ /* 0x0003e80000000400 */
[----:B------:R1:W-:Y:S04]  /*8f40*/  STS.U16 [R2+-0xff8], R35 ;  /* 0xfff0082302007388 */ /* 0x0003e80000000400 */
[----:B------:R1:W-:Y:S04]  /*8f50*/  STS.U16 [R21+0x1000], R72 ;  /* 0x0010004815007388 */ /* 0x0003e80000000400 */
[----:B------:R1:W-:Y:S04]  /*8f60*/  STS.U16 [R21+0x1200], R26 ;  /* 0x0012001a15007388 */ /* 0x0003e80000000400 */
[----:B------:R1:W-:Y:S04]  /*8f70*/  STS.U16 [R21+0x1008], R76 ;  /* 0x0010084c15007388 */ /* 0x0003e80000000400 */
[----:B------:R1:W-:Y:S04]  /*8f80*/  STS.U16 [R21+0x1208], R30 ;  /* 0x0012081e15007388 */ /* 0x0003e80000000400 */
[----:B------:R1:W-:Y:S04]  /*8f90*/  STS.U16 [R3+0x1000], R80 ;  /* 0x0010005003007388 */ /* 0x0003e80000000400 */
[----:B------:R1:W-:Y:S04]  /*8fa0*/  STS.U16 [R3+0x1200], R34 ;  /* 0x0012002203007388 */ /* 0x0003e80000000400 */
[----:B------:R1:W-:Y:S04]  /*8fb0*/  STS.U16 [R3+0x1008], R84 ;  /* 0x0010085403007388 */ /* 0x0003e80000000400 */
[----:B------:R1:W-:Y:S01]  /*8fc0*/  STS.U16 [R3+0x1208], R38 ;  /* 0x0012082603007388 */ /* 0x0003e20000000400 */
        /* <DEDUP_REMOVED lines=13> */
[----:B------:R-:W-:Y:S02]  /*90a0*/  UMOV UR9, 0x40 ;  /* 0x0000004000097882 */ /* 0x000fe40000000000 */
[----:B------:R-:W1:Y:S01]  /*90b0*/  S2UR UR11, SR_CTAID.Y ;  /* 0x00000000000b79c3 */ /* 0x000e620000002600 */
[----:B------:R-:W-:-:S05]  /*90c0*/  UIADD3.X UR5, URZ, UR5, URZ, UP0, !UPT ;  /* 0x000000053f057290 */ /* 0x000fca00087fe43f */
[----:B------:R-:W-:-:S09]  /*90d0*/  UIADD3 UR8, UR8, -0x1200, URZ ;  /* 0xffffee0008087890 */ /* 0x000fd2000fffe03f */
[----:B-1----:R1:W-:Y:S02]  /*90e0*/  UTMASTG.4D [UR8], [UR4] ;  /* 0x00000008040073b5 */ /* 0x0023e40008018000 */
[----:B-1----:R0:W-:Y:S02]  /*90f0*/  UTMACMDFLUSH ;  /* 0x00000000000079b7 */ /* 0x0021e40000000000 */
.L_x_69:
[----:B------:R-:W-:Y:S05]  /*9100*/  BSYNC B0 ;  /* 0x0000000000007941 */ /* 0x000fea0003800000 */
.L_x_68:
[----:B------:R-:W-:Y:S01]  /*9110*/  UIADD3 UR38, UR38, -0x1, URZ ;  /* 0xffffffff26267890 */ /* 0x000fe2000fffe03f */
[----:B------:R-:W-:-:S04]  /*9120*/  DEPBAR.LE SB0, 0x0 ;  /* 0x000080000000791a */ /* 0x000fc80000000000 */
[----:B------:R-:W-:-:S04]  /*9130*/  USHF.L.U32 UR4, UR38, 0x3, URZ ;  /* 0x0000000326047899 */ /* 0x000fc8000800063f */
[----:B------:R-:W-:-:S04]  /*9140*/  ULOP3.LUT UR4, UR4, 0x8, URZ, 0xe2, !UPT ;  /* 0x0000000804047892 */ /* 0x000fc8000f8ee23f */
[----:B------:R-:W-:-:S06]  /*9150*/  ULOP3.LUT UR4, UR4, 0x18, URZ, 0x3c, !UPT ;  /* 0x0000001804047892 */ /* 0x000fcc000f8e3c3f */
[----:B------:R-:W-:-:S04]  /*9160*/  IMAD.U32 R0, RZ, RZ, UR4 ;  /* 0x00000004ff007e24 */ /* 0x000fc8000f8e00ff */
[----:B------:R-:W-:Y:S01]  /*9170*/  SYNCS.ARRIVE.TRANS64.A1T0 RZ, [R0+UR36+0xe090], RZ ;  /* 0x00e090ff00ff79a7 */ /* 0x000fe20008100024 */
[----:B------:R-:W-:Y:S05]  /*9180*/  EXIT ;  /* 0x000000000000794d */ /* 0x000fea0003800000 */
.L_x_6:
[----:B------:R-:W-:-:S08]  /*9190*/  UISETP.NE.AND UP0, UPT, UR10, 0x1, UPT ;  /* 0x000000010a00788c */ /* 0x000fd0000bf05270 */
[----:B------:R-:W1:-:S00]  /*91a0*/  USETMAXREG.DEALLOC.CTAPOOL 0x18 ;  /* 0x00000018000079c8 */ /* 0x000e4000080e0500 */
[----:B------:R-:W-:-:S13]  /*91b0*/  PLOP3.LUT P0, PT, PT, PT, UP0, 0x80, 0x0 ;  /* 0x000000000000781c */ /* 0x000fda0003f0f008 */
[----:B------:R-:W-:Y:S05]  /*91c0*/  @P0 EXIT ;  /* 0x000000000000094d */ /* 0x000fea0003800000 */
[----:B------:R-:W2:Y:S01]  /*91d0*/  S2UR UR11, SR_CTAID.X ;  /* 0x00000000000b79c3 */ /* 0x000ea20000002500 */
[----:B------:R-:W-:Y:S01]  /*91e0*/  ULDC UR4, c[0x0][0x28c] ;  /* 0x0000a30000047ab9 */ /* 0x000fe20000000800 */
[----:B------:R-:W-:Y:S01]  /*91f0*/  ELECT P3, URZ, PT ;  /* 0x00000000003f782f */ /* 0x000fe20003860000 */
[----:B------:R-:W-:Y:S01]  /*9200*/  BSSY B0, `(.L_x_70) ;  /* 0x0000030000007945 */ /* 0x000fe20003800000 */
[----:B------:R-:W-:Y:S01]  /*9210*/  UIADD3 UR5, UR4, 0x3f, URZ ;  /* 0x0000003f04057890 */ /* 0x000fe2000fffe03f */
[----:B-1----:R-:W-:Y:S01]  /*9220*/  CS2R R2, SRZ ;  /* 0x0000000000027805 */ /* 0x002fe2000001ff00 */
[----:B------:R-:W-:Y:S02]  /*9230*/  IMAD.MOV.U32 R7, RZ, RZ, RZ ;  /* 0x000000ffff077224 */ /* 0x000fe400078e00ff */
[----:B------:R-:W-:Y:S01]  /*9240*/  USHF.R.S32.HI UR7, URZ, 0x1f, UR5 ;  /* 0x0000001f3f077899 */ /* 0x000fe20008011405 */
[----:B------:R-:W1:Y:S03]  /*9250*/  S2UR UR20, SR_CTAID.Y ;  /* 0x00000000001479c3 */ /* 0x000e660000002600 */
[----:B------:R-:W-:-:S04]  /*9260*/  ULEA.HI UR7, UR7, UR5, URZ, 0x6 ;  /* 0x0000000507077291 */ /* 0x000fc8000f8f303f */
[----:B------:R-:W-:Y:S01]  /*9270*/  USHF.R.S32.HI UR7, URZ, 0x6, UR7 ;  /* 0x000000063f077899 */ /* 0x000fe20008011407 */
[----:B------:R-:W3:Y:S01]  /*9280*/  S2UR UR21, SR_CTAID.Z ;  /* 0x00000000001579c3 */ /* 0x000ee20000002700 */
[----:B--2---:R-:W-:-:S04]  /*9290*/  USHF.L.U32 UR11, UR11, 0x7, URZ ;  /* 0x000000070b0b7899 */ /* 0x004fc8000800063f */
[----:B------:R-:W-:-:S04]  /*92a0*/  UIADD3 UR4, UR11, 0xbf, URZ ;  /* 0x000000bf0b047890 */ /* 0x000fc8000fffe03f */
[----:B------:R-:W-:-:S04]  /*92b0*/  USHF.R.U32.HI UR4, URZ, 0x6, UR4 ;  /* 0x000000063f047899 */ /* 0x000fc80008011604 */
[----:B------:R-:W-:-:S04]  /*92c0*/  UISETP.LT.AND UP0, UPT, UR4, UR7, UPT ;  /* 0x000000070400728c */ /* 0x000fc8000bf01270 */
[----:B------:R-:W-:Y:S01]  /*92d0*/  USEL UR4, UR4, UR7, UP0 ;  /* 0x0000000704047287 */ /* 0x000fe20008000000 */
[----:B-1-3--:R-:W-:Y:S11]  /*92e0*/  @!P3 BRA `(.L_x_71) ;  /* 0x000000000084b947 */ /* 0x00aff60003800000 */
[----:B------:R-:W1:Y:S01]  /*92f0*/  S2R R4, SR_CgaCtaId ;  /* 0x0000000000047919 */ /* 0x000e620000008800 */
[----:B------:R-:W-:Y:S01]  /*9300*/  MOV R3, 0x400 ;  /* 0x0000040000037802 */ /* 0x000fe20000000f00 */
[----:B------:R-:W-:-:S03]  /*9310*/  IMAD.MOV.U32 R5, RZ, RZ, 0x1 ;  /* 0x00000001ff057424 */ /* 0x000fc600078e00ff */
[----:B-1----:R-:W-:Y:S02]  /*9320*/  LEA R4, R4, R3, 0x18 ;  /* 0x0000000304047211 */ /* 0x002fe400078ec0ff */
[----:B------:R-:W-:-:S04]  /*9330*/  SHF.L.U32 R3, R5, 0x1f, RZ ;  /* 0x0000001f05037819 */ /* 0x000fc800000006ff */
[----:B------:R-:W1:Y:S02]  /*9340*/  SYNCS.PHASECHK.TRANS64.TRYWAIT P0, [R4+URZ+0xe060], R3 ;  /* 0x00e06003040075a7 */ /* 0x000e64000800017f */
[----:B-1----:R-:W-:Y:S05]  /*9350*/  @!P0 BRA `(.L_x_72) ;  /* 0x0000001000848947 */ /* 0x002fea0003800000 */
.L_x_109:
[----:B------:R-:W-:Y:S01]  /*9360*/  ULOP3.LUT UR5, UR6, 0x2, URZ, 0xfc, !UPT ;  /* 0x0000000206057892 */ /* 0x000fe2000f8efc3f */
[----:B-1----:R-:W-:-:S03]  /*9370*/  @P2 IMAD.MOV.U32 R3, RZ, RZ, 0x2000 ;  /* 0x00002000ff032424 */ /* 0x002fc600078e00ff */
[----:B------:R-:W-:Y:S01]  /*9380*/  UPRMT UR5, UR5, 0x9910, URZ ;  /* 0x0000991005057896 */ /* 0x000fe2000800003f */
[----:B------:R1:W-:Y:S03]  /*9390*/  @P2 SYNCS.ARRIVE.TRANS64 RZ, [R4+URZ+0xe050], R3 ;  /* 0x00e0500304ff29a7 */ /* 0x0003e6000800003f */
[----:B------:R-:W-:-:S06]  /*93a0*/  UISETP.NE.AND UP0, UPT, UR5, 0x2, UPT ;  /* 0x000000020500788c */ /* 0x000fcc000bf05270 */
[----:B------:R-:W-:-:S13]  /*93b0*/  PLOP3.LUT P0, PT, PT, PT, UP0, 0x80, 0x0 ;  /* 0x000000000000781c */ /* 0x000fda0003f0f008 */
[----:B-1----:R-:W-:Y:S05]  /*93c0*/  @P0 BRA `(.L_x_73) ;  /* 0x0000000000040947 */ /* 0x002fea0003800000 */
[----:B------:R-:W-:Y:S01]  /*93d0*/  BPT.TRAP 0x1 ;  /* 0x000000040000795c */ /* 0x000fe20000300000 */
.L_x_73:
[----:B------:R-:W-:-:S04]  /*93e0*/  LOP3.LUT P0, RZ, R0, 0x1f, RZ, 0xc0, !PT ;  /* 0x0000001f00ff7812 */ /* 0x000fc8000780c0ff */
[----:B------:R-:W-:-:S13]  /*93f0*/  PLOP3.LUT P0, PT, P0, P2, PT, 0x2a, 0x0 ;  /* 0x000000000000781c */ /* 0x000fda0000704572 */
[----:B------:R-:W-:Y:S05]  /*9400*/  @P0 BRA `(.L_x_74) ;  /* 0x0000000000040947 */ /* 0x000fea0003800000 */
[----:B------:R-:W-:Y:S01]  /*9410*/  BPT.TRAP 0x1 ;  /* 0x000000040000795c */ /* 0x000fe20000300000 */
.L_x_74:
[----:B------:R-:W-:Y:S01]  /*9420*/  R2UR UR8, R4 ;  /* 0x00000000040872ca */ /* 0x000fe200000e0000 */
[----:B------:R-:W-:Y:S01]  /*9430*/  ULDC.64 UR12, c[0x0][0x198] ;  /* 0x00006600000c7ab9 */ /* 0x000fe20000000a00 */
[----:B------:R-:W-:Y:S01]  /*9440*/  UMOV UR16, 0x0 ;  /* 0x0000000000107882 */ /* 0x000fe20000000000 */
[----:B------:R-:W-:Y:S01]  /*9450*/  UIADD3 UR14, UP0, UR12, 0xf0, URZ ;  /* 0x000000f00c0e7890 */ /* 0x000fe2000ff1e03f */
[----:B------:R-:W-:Y:S01]  /*9460*/  IMAD.MOV.U32 R3, RZ, RZ, 0x1 ;  /* 0x00000001ff037424 */ /* 0x000fe200078e00ff */
[----:B------:R-:W-:Y:S01]  /*9470*/  UMOV UR17, 0x10000000 ;  /* 0x1000000000117882 */ /* 0x000fe20000000000 */
[----:B------:R-:W-:Y:S01]  /*9480*/  UMOV UR10, URZ ;  /* 0x0000003f000a7c82 */ /* 0x000fe20008000000 */
[----:B------:R-:W-:Y:S01]  /*9490*/  UIADD3.X UR15, URZ, UR13, URZ, UP0, !UPT ;  /* 0x0000000d3f0f7290 */ /* 0x000fe200087fe43f */
[----:B------:R-:W-:Y:S01]  /*94a0*/  IMAD.MOV.U32 R7, RZ, RZ, 0x40 ;  /* 0x00000040ff077424 */ /* 0x000fe200078e00ff */
[----:B------:R-:W-:Y:S01]  /*94b0*/  UMOV UR12, UR20 ;  /* 0x00000014000c7c82 */ /* 0x000fe20008000000 */
[----:B------:R-:W-:-:S03]  /*94c0*/  UMOV UR13, UR21 ;  /* 0x00000015000d7c82 */ /* 0x000fc60008000000 */
[----:B------:R-:W-:-:S09]  /*94d0*/  UIADD3 UR9, UR8, 0xe050, URZ ;  /* 0x0000e05008097890 */ /* 0x000fd2000fffe03f */
[----:B------:R1:W-:Y:S02]  /*94e0*/  UTMALDG.4D [UR8], [UR14], desc[UR16] ;  /* 0x000010080e0075b4 */ /* 0x0003e40008019000 */
[----:B-1----:R-:W-:Y:S01]  /*94f0*/  NOP ;  /* 0x0000000000007918 */ /* 0x002fe20000000000 */
.L_x_71:
[----:B------:R-:W-:Y:S05]  /*9500*/  BSYNC B0 ;  /* 0x0000000000007941 */ /* 0x000fea0003800000 */
.L_x_70:
[----:B------:R-:W-:Y:S01]  /*9510*/  ISETP.LT.AND P4, PT, RZ, UR4, P3 ;  /* 0x00000004ff007c0c */ /* 0x000fe20009f81270 */
[----:B------:R-:W-:-:S12]  /*9520*/  BSSY B0, `(.L_x_75) ;  /* 0x0000022000007945 */ /* 0x000fd80003800000 */
[----:B------:R-:W-:Y:S05]  /*9530*/  @!P4 BRA `(.L_x_76) ;  /* 0x000000000080c947 */ /* 0x000fea0003800000 */
[----:B------:R-:W1:Y:S01]  /*9540*/  S2R R5, SR_CgaCtaId ;  /* 0x0000000000057919 */ /* 0x000e620000008800 */
[----:B------:R-:W-:-:S04]  /*9550*/  MOV R2, 0x400 ;  /* 0x0000040000027802 */ /* 0x000fc80000000f00 */
[----:B-1----:R-:W-:Y:S01]  /*9560*/  LEA R2, R5, R2, 0x18 ;  /* 0x0000000205027211 */ /* 0x002fe200078ec0ff */
[----:B------:R-:W-:-:S05]  /*9570*/  IMAD.MOV.U32 R5, RZ, RZ, 0x1 ;  /* 0x00000001ff057424 */ /* 0x000fca00078e00ff */
[----:B------:R-:W-:-:S04]  /*9580*/  SHF.L.U32 R5, R5, 0x1f, RZ ;  /* 0x0000001f05057819 */ /* 0x000fc800000006ff */
[----:B------:R-:W1:Y:S02]  /*9590*/  SYNCS.PHASECHK.TRANS64.TRYWAIT P0, [R2+URZ+0xe028], R5 ;  /* 0x00e02805020075a7 */ /* 0x000e64000800017f */
[----:B-1----:R-:W-:Y:S05]  /*95a0*/  @!P0 BRA `(.L_x_77) ;  /* 0x0000001000048947 */ /* 0x002fea0003800000 */
.L_x_110:
[----:B------:R-:W-:Y:S01]  /*95b0*/  ULOP3.LUT UR5, UR6, 0x2, URZ, 0xfc, !UPT ;  /* 0x0000000206057892 */ /* 0x000fe2000f8efc3f */
[----:B-1----:R-:W-:-:S03]  /*95c0*/  @P2 MOV R5, 0x2000 ;  /* 0x0000200000052802 */ /* 0x002fc60000000f00 */
[----:B------:R-:W-:Y:S01]  /*95d0*/  UPRMT UR5, UR5, 0x9910, URZ ;  /* 0x0000991005057896 */ /* 0x000fe2000800003f */
[----:B------:R1:W-:Y:S03]  /*95e0*/  @P2 SYNCS.ARRIVE.TRANS64 RZ, [R2+URZ+0xe000], R5 ;  /* 0x00e0000502ff29a7 */ /* 0x0003e6000800003f */
[----:B------:R-:W-:-:S06]  /*95f0*/  UISETP.NE.AND UP0, UPT, UR5, 0x2, UPT ;  /* 0x000000020500788c */ /* 0x000fcc000bf05270 */
[----:B------:R-:W-:-:S13]  /*9600*/  PLOP3.LUT P0, PT, PT, PT, UP0, 0x80, 0x0 ;  /* 0x000000000000781c */ /* 0x000fda0003f0f008 */
[----:B-1----:R-:W-:Y:S05]  /*9610*/  @P0 BRA `(.L_x_78) ;  /* 0x0000000000040947 */ /* 0x002fea0003800000 */
[----:B------:R-:W-:Y:S01]  /*9620*/  BPT.TRAP 0x1 ;  /* 0x000000040000795c */ /* 0x000fe20000300000 */
.L_x_78:
[----:B------:R-:W-:-:S04]  /*9630*/  LOP3.LUT P0, RZ, R0, 0x1f, RZ, 0xc0, !PT ;  /* 0x0000001f00ff7812 */ /* 0x000fc8000780c0ff */
[----:B------:R-:W-:-:S13]  /*9640*/  PLOP3.LUT P0, PT, P0, P2, PT, 0x2a, 0x0 ;  /* 0x000000000000781c */ /* 0x000fda0000704572 */
[----:B------:R-:W-:Y:S05]  /*9650*/  @P0 BRA `(.L_x_79) ;  /* 0x0000000000040947 */ /* 0x000fea0003800000 */
[----:B------:R-:W-:Y:S01]  /*9660*/  BPT.TRAP 0x1 ;  /* 0x000000040000795c */ /* 0x000fe20000300000 */
.L_x_79:
        /* <DEDUP_REMOVED lines=8> */
[----:B------:R-:W-:-:S05]  /*96f0*/  UMOV UR19, URZ ;  /* 0x0000003f00137c82 */ /* 0x000fca0008000000 */
[----:B------:R-:W-:Y:S02]  /*9700*/  UIADD3 UR16, UR17, 0x4000, URZ ;  /* 0x0000400011107890 */ /* 0x000fe4000fffe03f */
[----:B------:R-:W-:-:S09]  /*9710*/  UIADD3 UR17, UR17, 0xe000, URZ ;  /* 0x0000e00011117890 */ /* 0x000fd2000fffe03f */
[----:B------:R1:W-:Y:S02]  /*9720*/  UTMALDG.4D [UR16], [UR8], desc[UR12] ;  /* 0x00000c10080075b4 */ /* 0x0003e40008019000 */
[----:B-1----:R-:W-:Y:S01]  /*9730*/  NOP ;  /* 0x0000000000007918 */ /* 0x002fe20000000000 */
.L_x_76:
[----:B------:R-:W-:Y:S05]  /*9740*/  BSYNC B0 ;  /* 0x0000000000007941 */ /* 0x000fea0003800000 */
.L_x_75:
[----:B------:R-:W-:Y:S04]  /*9750*/  BSSY B0, `(.L_x_80) ;  /* 0x0000025000007945 */ /* 0x000fe80003800000 */
[----:B------:R-:W-:Y:S05]  /*9760*/  @!P3 BRA `(.L_x_81) ;  /* 0x00000000008cb947 */ /* 0x000fea0003800000 */
[----:B------:R-:W1:Y:S01]  /*9770*/  S2R R5, SR_CgaCtaId ;  /* 0x0000000000057919 */ /* 0x000e620000008800 */
[----:B------:R-:W-:-:S04]  /*9780*/  MOV R4, 0x400 ;  /* 0x0000040000047802 */ /* 0x000fc80000000f00 */
[----:B-1----:R-:W-:Y:S01]  /*9790*/  LEA R6, R5, R4, 0x18 ;  /* 0x0000000405067211 */ /* 0x002fe200078ec0ff */
[----:B------:R-:W-:-:S04]  /*97a0*/  IMAD.MOV.U32 R5, RZ, RZ, 0x1 ;  /* 0x00000001ff057424 */ /* 0x000fc800078e00ff */
[----:B------:R-:W-:Y:S01]  /*97b0*/  IMAD R4, R3, 0x8, R6 ;  /* 0x0000000803047824 */ /* 0x000fe200078e0206 */
[----:B------:R-:W-:-:S04]  /*97c0*/  SHF.L.U32 R5, R5, 0x1f, RZ ;  /* 0x0000001f05057819 */ /* 0x000fc800000006ff */
[----:B------:R-:W1:Y:S02]  /*97d0*/  SYNCS.PHASECHK.TRANS64.TRYWAIT P0, [R4+URZ+0xe060], R5 ;  /* 0x00e06005040075a7 */ /* 0x000e64000800017f */
[----:B-1----:R-:W-:Y:S05]  /*97e0*/  @!P0 BRA `(.L_x_82) ;  /* 0x0000000c00888947 */ /* 0x002fea0003800000 */
.L_x_111:
        /* <DEDUP_REMOVED lines=8> */
.L_x_83:
[----:B------:R-:W-:-:S04]  /*9870*/  LOP3.LUT P0, RZ, R0, 0x1f, RZ, 0xc0, !PT ;  /* 0x0000001f00ff7812 */ /* 0x000fc8000780c0ff */
[----:B------:R-:W-:-:S13]  /*9880*/  PLOP3.LUT P0, PT, P0, P2, PT, 0x2a, 0x0 ;  /* 0x000000000000781c */ /* 0x000fda0000704572 */
[----:B------:R-:W-:Y:S05]  /*9890*/  @P0 BRA `(.L_x_84) ;  /* 0x0000000000040947 */ /* 0x000fea0003800000 */
[----:B------:R-:W-:Y:S01]  /*98a0*/  BPT.TRAP 0x1 ;  /* 0x000000040000795c */ /* 0x000fe20000300000 */
.L_x_84:
[----:B------:R-:W-:Y:S01]  /*98b0*/  R2UR UR16, R3 ;  /* 0x00000000031072ca */ /* 0x000fe200000e0000 */
[----:B------:R-:W-:Y:S01]  /*98c0*/  ULDC.64 UR8, c[0x0][0x198] ;  /* 0x0000660000087ab9 */ /* 0x000fe20000000a00 */
[----:B------:R-:W-:Y:S01]  /*98d0*/  R2UR UR5, R6 ;  /* 0x00000000060572ca */ /* 0x000fe200000e0000 */
[----:B------:R-:W-:Y:S01]  /*98e0*/  UIADD3 UR8, UP0, UR8, 0xf0, URZ ;  /* 0x000000f008087890 */ /* 0x000fe2000ff1e03f */
[----:B------:R-:W-:Y:S01]  /*98f0*/  R2UR UR19, R7 ;  /* 0x00000000071372ca */ /* 0x000fe200000e0000 */
[----:B------:R-:W-:Y:S01]  /*9900*/  UMOV UR12, 0x0 ;  /* 0x00000000000c7882 */ /* 0x000fe20000000000 */
[----:B------:R-:W-:Y:S01]  /*9910*/  R2UR UR17, R4 ;  /* 0x00000000041172ca */ /* 0x000fe200000e0000 */
[----:B------:R-:W-:Y:S01]  /*9920*/  UIADD3.X UR9, URZ, UR9, URZ, UP0, !UPT ;  /* 0x000000093f097290 */ /* 0x000fe200087fe43f */
[----:B------:R-:W-:Y:S01]  /*9930*/  UMOV UR13, 0x10000000 ;  /* 0x10000000000d7882 */ /* 0x000fe20000000000 */
[----:B------:R-:W-:-:S06]  /*9940*/  UMOV UR18, URZ ;  /* 0x0000003f00127c82 */ /* 0x000fcc0008000000 */
[----:B------:R-:W-:Y:S02]  /*9950*/  ULEA UR16, UR16, UR5, 0xd ;  /* 0x0000000510107291 */ /* 0x000fe4000f8e683f */
[----:B------:R-:W-:Y:S02]  /*9960*/  UIADD3 UR19, UR11, UR19, URZ ;  /* 0x000000130b137290 */ /* 0x000fe4000fffe03f */
[----:B------:R-:W-:-:S09]  /*9970*/  UIADD3 UR17, UR17, 0xe050, URZ ;  /* 0x0000e05011117890 */ /* 0x000fd2000fffe03f */
[----:B------:R1:W-:Y:S02]  /*9980*/  UTMALDG.4D [UR16], [UR8], desc[UR12] ;  /* 0x00000c10080075b4 */ /* 0x0003e40008019000 */
[----:B-1----:R-:W-:Y:S01]  /*9990*/  NOP ;  /* 0x0000000000007918 */ /* 0x002fe20000000000 */
.L_x_81:
[----:B------:R-:W-:Y:S05]  /*99a0*/  BSYNC B0 ;  /* 0x0000000000007941 */ /* 0x000fea0003800000 */
.L_x_80:
[----:B------:R-:W-:Y:S01]  /*99b0*/  BSSY B0, `(.L_x_85) ;  /* 0x0000027000007945 */ /* 0x000fe20003800000 */
[----:B------:R-:W-:-:S03]  /*99c0*/  IMAD.MOV.U32 R8, RZ, RZ, RZ ;  /* 0x000000ffff087224 */ /* 0x000fc600078e00ff */
        /* <DEDUP_REMOVED lines=9> */
.L_x_112:
        /* <DEDUP_REMOVED lines=8> */
.L_x_88:
[----:B------:R-:W-:-:S04]  /*9ae0*/  LOP3.LUT P0, RZ, R0, 0x1f, RZ, 0xc0, !PT ;  /* 0x0000001f00ff7812 */ /* 0x000fc8000780c0ff */
[----:B------:R-:W-:-:S13]  /*9af0*/  PLOP3.LUT P0, PT, P0, P2, PT, 0x2a, 0x0 ;  /* 0x000000000000781c */ /* 0x000fda0000704572 */
[----:B------:R-:W-:Y:S05]  /*9b00*/  @P0 BRA `(.L_x_89) ;  /* 0x0000000000040947 */ /* 0x000fea0003800000 */
[----:B------:R-:W-:Y:S01]  /*9b10*/  BPT.TRAP 0x1 ;  /* 0x000000040000795c */ /* 0x000fe20000300000 */
.L_x_89:
[C---:B------:R-:W-:Y:S01]  /*9b20*/  IMAD R5, R2.reuse, 0x2000, R5 ;  /* 0x0000200002057824 */ /* 0x040fe200078e0205 */
[----:B------:R-:W-:Y:S01]  /*9b30*/  R2UR UR17, R3 ;  /* 0x00000000031172ca */ /* 0x000fe200000e0000 */
[----:B------:R-:W-:Y:S01]  /*9b40*/  ULDC.64 UR8, c[0x0][0x198] ;  /* 0x0000660000087ab9 */ /* 0x000fe20000000a00 */
[----:B------:R-:W-:Y:S01]  /*9b50*/  UMOV UR12, 0x0 ;  /* 0x00000000000c7882 */ /* 0x000fe20000000000 */
[----:B------:R-:W-:Y:S01]  /*9b60*/  UIADD3 UR8, UP0, UR8, 0x2f0, URZ ;  /* 0x000002f008087890 */ /* 0x000fe2000ff1e03f */
[----:B------:R-:W-:Y:S01]  /*9b70*/  R2UR UR16, R5 ;  /* 0x00000000051072ca */ /* 0x000fe200000e0000 */
[----:B------:R-:W-:Y:S01]  /*9b80*/  UMOV UR13, 0x10000000 ;  /* 0x10000000000d7882 */ /* 0x000fe20000000000 */
[----:B------:R-:W-:Y:S01]  /*9b90*/  UMOV UR18, URZ ;  /* 0x0000003f00127c82 */ /* 0x000fe20008000000 */
[----:B------:R-:W-:Y:S01]  /*9ba0*/  UIADD3.X UR9, URZ, UR9, URZ, UP0, !UPT ;  /* 0x000000093f097290 */ /* 0x000fe200087fe43f */
[----:B------:R-:W-:Y:S01]  /*9bb0*/  IMAD.MOV.U32 R8, RZ, RZ, 0x1 ;  /* 0x00000001ff087424 */ /* 0x000fe200078e00ff */
[----:B------:R-:W-:Y:S01]  /*9bc0*/  UMOV UR19, URZ ;  /* 0x0000003f00137c82 */ /* 0x000fe20008000000 */
[----:B------:R-:W-:-:S03]  /*9bd0*/  VIADD R2, R2, 0x1 ;  /* 0x0000000102027836 */ /* 0x000fc60000000000 */
[----:B------:R-:W-:-:S04]  /*9be0*/  UIADD3 UR17, UR17, 0xe000, URZ ;  /* 0x0000e00011117890 */ /* 0x000fc8000fffe03f */
[----:B------:R-:W-:-:S09]  /*9bf0*/  UIADD3 UR16, UR16, 0x4000, URZ ;  /* 0x0000400010107890 */ /* 0x000fd2000fffe03f */
[----:B------:R1:W-:Y:S02]  /*9c00*/  UTMALDG.4D [UR16], [UR8], desc[UR12] ;  /* 0x00000c10080075b4 */ /* 0x0003e40008019000 */
[----:B-1----:R-:W-:Y:S01]  /*9c10*/  NOP ;  /* 0x0000000000007918 */ /* 0x002fe20000000000 */
.L_x_86:
[----:B------:R-:W-:Y:S05]  /*9c20*/  BSYNC B0 ;  /* 0x0000000000007941 */ /* 0x000fea0003800000 */
.L_x_85:
[----:B------:R-:W-:-:S05]  /*9c30*/  IMAD.U32 R3, RZ, RZ, UR4 ;  /* 0x00000004ff037e24 */ /* 0x000fca000f8e00ff */
[----:B------:R-:W-:-:S13]  /*9c40*/  ISETP.GE.AND P0, PT, R3, 0x2, PT ;  /* 0x000000020300780c */ /* 0x000fda0003f06270 */
[----:B------:R-:W-:Y:S05]  /*9c50*/  @!P0 EXIT ;  /* 0x000000000000894d */ /* 0x000fea0003800000 */
[----:B------:R-:W-:Y:S01]  /*9c60*/  USHF.L.U32 UR5, UR4, 0x1, URZ ;  /* 0x0000000104057899 */ /* 0x000fe2000800063f */
[----:B------:R-:W-:Y:S01]  /*9c70*/  IMAD.U32 R3, RZ, RZ, UR6 ;  /* 0x00000006ff037e24 */ /* 0x000fe2000f8e00ff */
[----:B------:R-:W-:Y:S01]  /*9c80*/  LOP3.LUT P0, RZ, R0, 0x1f, RZ, 0xc0, !PT ;  /* 0x0000001f00ff7812 */ /* 0x000fe2000780c0ff */
[----:B------:R-:W-:Y:S01]  /*9c90*/  BSSY B0, `(.L_x_90) ;  /* 0x0000056000007945 */ /* 0x000fe20003800000 */
[----:B------:R-:W-:Y:S02]  /*9ca0*/  IMAD.MOV.U32 R0, RZ, RZ, 0x1 ;  /* 0x00000001ff007424 */ /* 0x000fe400078e00ff */
[----:B------:R-:W-:Y:S01]  /*9cb0*/  PLOP3.LUT P0, PT, P0, P2, PT, 0x2a, 0x0 ;  /* 0x000000000000781c */ /* 0x000fe20000704572 */
[----:B------:R-:W-:Y:S01]  /*9cc0*/  IMAD.U32 R9, RZ, RZ, UR5 ;  /* 0x00000005ff097e24 */ /* 0x000fe2000f8e00ff */
[----:B------:R-:W-:-:S11]  /*9cd0*/  LOP3.LUT R3, R3, 0x2, RZ, 0xfc, !PT ;  /* 0x0000000203037812 */ /* 0x000fd600078efcff */
.L_x_101:
[----:B------:R-:W-:Y:S04]  /*9ce0*/  BSSY B1, `(.L_x_91) ;  /* 0x0000025000017945 */ /* 0x000fe80003800000 */
[----:B------:R-:W-:Y:S05]  /*9cf0*/  @!P3 BRA `(.L_x_92) ;  /* 0x00000000008cb947 */ /* 0x000fea0003800000 */
[----:B------:R-:W1:Y:S01]  /*9d00*/  S2R R5, SR_CgaCtaId ;  /* 0x0000000000057919 */ /* 0x000e620000008800 */
[----:B------:R-:W-:-:S04]  /*9d10*/  MOV R4, 0x400 ;  /* 0x0000040000047802 */ /* 0x000fc80000000f00 */
[----:B-1----:R-:W-:Y:S02]  /*9d20*/  LEA R5, R5, R4, 0x18 ;  /* 0x0000000405057211 */ /* 0x002fe400078ec0ff */
[----:B------:R-:W-:Y:S02]  /*9d30*/  SHF.L.U32 R4, R0, 0x1f, RZ ;  /* 0x0000001f00047819 */ /* 0x000fe400000006ff */
[----:B------:R-:W-:-:S04]  /*9d40*/  LEA R7, R2, R5, 0x3 ;  /* 0x0000000502077211 */ /* 0x000fc800078e18ff */
[----:B------:R-:W1:Y:S02]  /*9d50*/  SYNCS.PHASECHK.TRANS64.TRYWAIT P4, [R7+URZ+0xe028], R4 ;  /* 0x00e02804070075a7 */ /* 0x000e64000808017f */
[----:B-1----:R-:W-:Y:S05]  /*9d60*/  @!P4 BRA `(.L_x_93) ;  /* 0x000000080050c947 */ /* 0x002fea0003800000 */
.L_x_113:
[----:B-1----:R-:W-:-:S04]  /*9d70*/  @P2 IMAD.MOV.U32 R4, RZ, RZ, 0x2000 ;  /* 0x00002000ff042424 */ /* 0x002fc800078e00ff */
[----:B------:R1:W-:Y:S02]  /*9d80*/  @P2 SYNCS.ARRIVE.TRANS64 RZ, [R7+URZ+0xe000], R4 ;  /* 0x00e0000407ff29a7 */ /* 0x0003e4000800003f */
[----:B-1----:R-:W-:-:S04]  /*9d90*/  PRMT R4, R3, 0x9910, RZ ;  /* 0x0000991003047816 */ /* 0x002fc800000000ff */
[----:B------:R-:W-:-:S13]  /*9da0*/  ISETP.NE.AND P4, PT, R4, 0x2, PT ;  /* 0x000000020400780c */ /* 0x000fda0003f85270 */
[----:B------:R-:W-:Y:S05]  /*9db0*/  @P4 BRA `(.L_x_94) ;  /* 0x0000000000044947 */ /* 0x000fea0003800000 */
[----:B------:R-:W-:Y:S01]  /*9dc0*/  BPT.TRAP 0x1 ;  /* 0x000000040000795c */ /* 0x000fe20000300000 */
.L_x_94:
[----:B------:R-:W-:Y:S05]  /*9dd0*/  @P0 BRA `(.L_x_95) ;  /* 0x0000000000040947 */ /* 0x000fea0003800000 */
[----:B------:R-:W-:Y:S01]  /*9de0*/  BPT.TRAP 0x1 ;  /* 0x000000040000795c */ /* 0x000fe20000300000 */
.L_x_95:
[----:B------:R-:W-:Y:S01]  /*9df0*/  IMAD R5, R2, 0x2000, R5 ;  /* 0x0000200002057824 */ /* 0x000fe200078e0205 */
[----:B------:R-:W-:Y:S01]  /*9e00*/  R2UR UR17, R7 ;  /* 0x00000000071172ca */ /* 0x000fe200000e0000 */
[----:B------:R-:W-:Y:S01]  /*9e10*/  ULDC.64 UR8, c[0x0][0x198] ;  /* 0x0000660000087ab9 */ /* 0x000fe20000000a00 */
[----:B------:R-:W-:Y:S01]  /*9e20*/  R2UR UR19, R8 ;  /* 0x00000000081372ca */ /* 0x000fe200000e0000 */
[----:B------:R-:W-:Y:S01]  /*9e30*/  UIADD3 UR8, UP0, UR8, 0x1f0, URZ ;  /* 0x000001f008087890 */ /* 0x000fe2000ff1e03f */
[----:B------:R-:W-:Y:S01]  /*9e40*/  R2UR UR16, R5 ;  /* 0x00000000051072ca */ /* 0x000fe200000e0000 */
[----:B------:R-:W-:Y:S01]  /*9e50*/  UMOV UR12, 0x0 ;  /* 0x00000000000c7882 */ /* 0x000fe20000000000 */
[----:B------:R-:W-:Y:S01]  /*9e60*/  UMOV UR13, 0x10000000 ;  /* 0x10000000000d7882 */ /* 0x000fe20000000000 */
[----:B------:R-:W-:Y:S01]  /*9e70*/  UIADD3.X UR9, URZ, UR9, URZ, UP0, !UPT ;  /* 0x000000093f097290 */ /* 0x000fe200087fe43f */
[----:B------:R-:W-:Y:S01]  /*9e80*/  VIADD R2, R2, 0x1 ;  /* 0x0000000102027836 */ /* 0x000fe20000000000 */
[----:B------:R-:W-:-:S04]  /*9e90*/  UMOV UR18, URZ ;  /* 0x0000003f00127c82 */ /* 0x000fc80008000000 */
[----:B------:R-:W-:Y:S01]  /*9ea0*/  UIADD3 UR17, UR17, 0xe000, URZ ;  /* 0x0000e00011117890 */ /* 0x000fe2000fffe03f */
[C---:B------:R-:W-:Y:S01]  /*9eb0*/  ISETP.NE.AND P4, PT, R2.reuse, 0x5, PT ;  /* 0x000000050200780c */ /* 0x040fe20003f85270 */
[----:B------:R-:W-:Y:S02]  /*9ec0*/  USHF.L.U32 UR19, UR19, 0x6, URZ ;  /* 0x0000000613137899 */ /* 0x000fe4000800063f */
[----:B------:R-:W-:Y:S01]  /*9ed0*/  UIADD3 UR16, UR16, 0x4000, URZ ;  /* 0x0000400010107890 */ /* 0x000fe2000fffe03f */
[----:B------:R-:W-:Y:S02]  /*9ee0*/  SEL R5, RZ, 0x1, P4 ;  /* 0x00000001ff057807 */ /* 0x000fe40002000000 */
[----:B------:R-:W-:Y:S02]  /*9ef0*/  SEL R2, R2, RZ, P4 ;  /* 0x000000ff02027207 */ /* 0x000fe40002000000 */
[----:B------:R-:W-:-:S04]  /*9f00*/  LOP3.LUT R0, R0, R5, RZ, 0x3c, !PT ;  /* 0x0000000500007212 */ /* 0x000fc800078e3cff */
[----:B------:R1:W-:Y:S02]  /*9f10*/  UTMALDG.4D [UR16], [UR8], desc[UR12] ;  /* 0x00000c10080075b4 */ /* 0x0003e40008019000 */
[----:B-1----:R-:W-:Y:S01]  /*9f20*/  NOP ;  /* 0x0000000000007918 */ /* 0x002fe20000000000 */
.L_x_92:
[----:B------:R-:W-:Y:S05]  /*9f30*/  BSYNC B1 ;  /* 0x0000000000017941 */ /* 0x000fea0003800000 */
.L_x_91:
[----:B------:R-:W-:Y:S01]  /*9f40*/  ISETP.LT.OR P4, PT, R9, 0x4, !P3 ;  /* 0x000000040900780c */ /* 0x000fe20005f81670 */
[----:B------:R-:W-:-:S12]  /*9f50*/  BSSY B1, `(.L_x_96) ;  /* 0x0000026000017945 */ /* 0x000fd80003800000 */
[----:B------:R-:W-:Y:S05]  /*9f60*/  @P4 BRA `(.L_x_97) ;  /* 0x0000000000904947 */ /* 0x000fea0003800000 */
[----:B------:R-:W1:Y:S01]  /*9f70*/  S2R R5, SR_CgaCtaId ;  /* 0x0000000000057919 */ /* 0x000e620000008800 */
[----:B------:R-:W-:Y:S02]  /*9f80*/  MOV R4, 0x400 ;  /* 0x0000040000047802 */ /* 0x000fe40000000f00 */
[----:B------:R-:W-:Y:S02]  /*9f90*/  SHF.L.U32 R7, R0, 0x1f, RZ ;  /* 0x0000001f00077819 */ /* 0x000fe400000006ff */
[----:B-1----:R-:W-:-:S05]  /*9fa0*/  LEA R5, R5, R4, 0x18 ;  /* 0x0000000405057211 */ /* 0x002fca00078ec0ff */
[----:B------:R-:W-:-:S04]  /*9fb0*/  IMAD R4, R2, 0x8, R5 ;  /* 0x0000000802047824 */ /* 0x000fc800078e0205 */
[----:B------:R-:W1:Y:S02]  /*9fc0*/  SYNCS.PHASECHK.TRANS64.TRYWAIT P4, [R4+URZ+0xe028], R7 ;  /* 0x00e02807040075a7 */ /* 0x000e64000808017f */
[----:B-1----:R-:W-:Y:S05]  /*9fd0*/  @!P4 BRA `(.L_x_98) ;  /* 0x0000000400c8c947 */ /* 0x002fea0003800000 */
.L_x_114:
[----:B------:R-:W-:Y:S01]  /*9fe0*/  PRMT R6, R3, 0x9910, RZ ;  /* 0x0000991003067816 */ /* 0x000fe200000000ff */
[----:B-1----:R-:W-:-:S03]  /*9ff0*/  @P1 IMAD.MOV.U32 R7, RZ, RZ, 0x2000 ;  /* 0x00002000ff071424 */ /* 0x002fc600078e00ff */
[----:B------:R-:W-:Y:S01]  /*a000*/  ISETP.NE.AND P4, PT, R6, 0x2, PT ;  /* 0x000000020600780c */ /* 0x000fe20003f85270 */
[----:B------:R1:W-:-:S12]  /*a010*/  @P1 SYNCS.ARRIVE.TRANS64 RZ, [R4+URZ+0xe000], R7 ;  /* 0x00e0000704ff19a7 */ /* 0x0003d8000800003f */
[----:B-1----:R-:W-:Y:S05]  /*a020*/  @P4 BRA `(.L_x_99) ;  /* 0x0000000000044947 */ /* 0x002fea0003800000 */
[----:B------:R-:W-:Y:S01]  /*a030*/  BPT.TRAP 0x1 ;  /* 0x000000040000795c */ /* 0x000fe20000300000 */
.L_x_99:
[----:B------:R-:W-:Y:S05]  /*a040*/  @P0 BRA `(.L_x_100) ;  /* 0x0000000000040947 */ /* 0x000fea0003800000 */
[----:B------:R-:W-:Y:S01]  /*a050*/  BPT.TRAP 0x1 ;  /* 0x000000040000795c */ /* 0x000fe20000300000 */
.L_x_100:
        /* <DEDUP_REMOVED lines=10> */
[----:B------:R-:W-:Y:S01]  /*a100*/  UMOV UR19, URZ ;  /* 0x0000003f00137c82 */ /* 0x000fe20008000000 */
[----:B------:R-:W-:-:S03]  /*a110*/  IADD3 R8, R8, 0x1, RZ ;  /* 0x0000000108087810 */ /* 0x000fc60007ffe0ff */
        /* <DEDUP_REMOVED lines=9> */
.L_x_97:
[----:B------:R-:W-:Y:S05]  /*a1b0*/  BSYNC B1 ;  /* 0x0000000000017941 */ /* 0x000fea0003800000 */
.L_x_96:
[C---:B------:R-:W-:Y:S01]  /*a1c0*/  ISETP.GT.AND P4, PT, R9.reuse, 0x4, PT ;  /* 0x000000040900780c */ /* 0x040fe20003f84270 */
[----:B------:R-:W-:-:S12]  /*a1d0*/  VIADD R9, R9, 0xfffffffe ;  /* 0xfffffffe09097836 */ /* 0x000fd80000000000 */
[----:B------:R-:W-:Y:S05]  /*a1e0*/  @P4 BRA `(.L_x_101) ;  /* 0xfffffff800bc4947 */ /* 0x000fea000383ffff */
[----:B------:R-:W-:Y:S05]  /*a1f0*/  BSYNC B0 ;  /* 0x0000000000007941 */ /* 0x000fea0003800000 */
.L_x_90:
[----:B------:R-:W-:Y:S05]  /*a200*/  EXIT ;  /* 0x000000000000794d */ /* 0x000fea0003800000 */
.L_x_15:
[----:B-1----:R-:W-:-:S04]  /*a210*/  IMAD.U32 R6, RZ, RZ, UR8 ;  /* 0x00000008ff067e24 */ /* 0x002fc8000f8e00ff */
[----:B------:R1:W2:Y:S03]  /*a220*/  SYNCS.PHASECHK.TRANS64.TRYWAIT P1, [R6+URZ+0xe050], R9 ;  /* 0x00e05009060075a7 */ /* 0x0002a6000802017f */
[----:B--2---:R-:W-:Y:S05]  /*a230*/  @!P1 NANOSLEEP.SYNCS 0x989680 ;  /* 0x009896800000995d */ /* 0x004fea0003900000 */
[----:B------:R-:W2:Y:S02]  /*a240*/  @!P1 SYNCS.PHASECHK.TRANS64 P1, [R6+URZ+0xe050], R9 ;  /* 0x00e05009060095a7 */ /* 0x000ea4000802007f */
[----:B--2---:R-:W-:Y:S05]  /*a250*/  @!P1 BRA `(.L_x_15) ;  /* 0xfffffffc00ec9947 */ /* 0x004fea000383ffff */
[----:B------:R-:W-:Y:S05]  /*a260*/  BRA `(.L_x_102) ;  /* 0xffffff6c00187947 */ /* 0x000fea000383ffff */
.L_x_17:
[----:B-1----:R-:W-:-:S04]  /*a270*/  IMAD.U32 R3, RZ, RZ, UR36 ;  /* 0x00000024ff037e24 */ /* 0x002fc8000f8e00ff */
[----:B------:R1:W2:Y:S03]  /*a280*/  SYNCS.PHASECHK.TRANS64.TRYWAIT P1, [R3+URZ+0xe000], R8 ;  /* 0x00e00008030075a7 */ /* 0x0002a6000802017f */
[----:B--2---:R-:W-:Y:S05]  /*a290*/  @!P1 NANOSLEEP.SYNCS 0x989680 ;  /* 0x009896800000995d */ /* 0x004fea0003900000 */
[----:B------:R-:W2:Y:S02]  /*a2a0*/  @!P1 SYNCS.PHASECHK.TRANS64 P1, [R3+URZ+0xe000], R8 ;  /* 0x00e00008030095a7 */ /* 0x000ea4000802007f */
[----:B--2---:R-:W-:Y:S05]  /*a2b0*/  @!P1 BRA `(.L_x_17) ;  /* 0xfffffffc00ec9947 */ /* 0x004fea000383ffff */
[----:B------:R-:W-:Y:S05]  /*a2c0*/  BRA `(.L_x_103) ;  /* 0xffffff6c00247947 */ /* 0x000fea000383ffff */
.L_x_18:
[----:B-1----:R-:W-:-:S04]  /*a2d0*/  IMAD.U32 R10, RZ, RZ, UR22 ;  /* 0x00000016ff0a7e24 */ /* 0x002fc8000f8e00ff */
[----:B------:R1:W2:Y:S03]  /*a2e0*/  SYNCS.PHASECHK.TRANS64.TRYWAIT P1, [R10+URZ+-0x8], R3 ;  /* 0xfffff8030a0075a7 */ /* 0x0002a6000802017f */
[----:B--2---:R-:W-:Y:S05]  /*a2f0*/  @!P1 NANOSLEEP.SYNCS 0x989680 ;  /* 0x009896800000995d */ /* 0x004fea0003900000 */
[----:B------:R-:W2:Y:S02]  /*a300*/  @!P1 SYNCS.PHASECHK.TRANS64 P1, [R10+URZ+-0x8], R3 ;  /* 0xfffff8030a0095a7 */ /* 0x000ea4000802007f */
[----:B--2---:R-:W-:Y:S05]  /*a310*/  @!P1 BRA `(.L_x_18) ;  /* 0xfffffffc00ec9947 */ /* 0x004fea000383ffff */
[----:B------:R-:W-:Y:S05]  /*a320*/  BRA `(.L_x_104) ;  /* 0xffffff6c00207947 */ /* 0x000fea000383ffff */
.L_x_20:
[----:B-1----:R-:W-:-:S04]  /*a330*/  IMAD.U32 R15, RZ, RZ, UR36 ;  /* 0x00000024ff0f7e24 */ /* 0x002fc8000f8e00ff */
[----:B------:R1:W2:Y:S03]  /*a340*/  SYNCS.PHASECHK.TRANS64.TRYWAIT P1, [R15+URZ+0xe008], R8 ;  /* 0x00e008080f0075a7 */ /* 0x0002a6000802017f */
[----:B--2---:R-:W-:Y:S05]  /*a350*/  @!P1 NANOSLEEP.SYNCS 0x989680 ;  /* 0x009896800000995d */ /* 0x004fea0003900000 */
[----:B------:R-:W2:Y:S02]  /*a360*/  @!P1 SYNCS.PHASECHK.TRANS64 P1, [R15+URZ+0xe008], R8 ;  /* 0x00e008080f0095a7 */ /* 0x000ea4000802007f */
[----:B--2---:R-:W-:Y:S05]  /*a370*/  @!P1 BRA `(.L_x_20) ;  /* 0xfffffffc00ec9947 */ /* 0x004fea000383ffff */
[----:B------:R-:W-:Y:S05]  /*a380*/  BRA `(.L_x_105) ;  /* 0xffffff8800947947 */ /* 0x000fea000383ffff */
.L_x_25:
[----:B-1----:R-:W-:-:S04]  /*a390*/  IMAD.U32 R5, RZ, RZ, UR6 ;  /* 0x00000006ff057e24 */ /* 0x002fc8000f8e00ff */
[----:B------:R1:W2:Y:S03]  /*a3a0*/  SYNCS.PHASECHK.TRANS64.TRYWAIT P3, [R5+URZ+0xe000], R4 ;  /* 0x00e00004050075a7 */ /* 0x0002a6000806017f */
[----:B--2---:R-:W-:Y:S05]  /*a3b0*/  @!P3 NANOSLEEP.SYNCS 0x989680 ;  /* 0x009896800000b95d */ /* 0x004fea0003900000 */
[----:B------:R-:W2:Y:S02]  /*a3c0*/  @!P3 SYNCS.PHASECHK.TRANS64 P3, [R5+URZ+0xe000], R4 ;  /* 0x00e000040500b5a7 */ /* 0x000ea4000806007f */
[----:B--2---:R-:W-:Y:S05]  /*a3d0*/  @!P3 BRA `(.L_x_25) ;  /* 0xfffffffc00ecb947 */ /* 0x004fea000383ffff */
[----:B------:R-:W-:Y:S05]  /*a3e0*/  BRA `(.L_x_106) ;  /* 0xffffff8c00207947 */ /* 0x000fea000383ffff */
.L_x_29:
[----:B-1----:R-:W-:-:S04]  /*a3f0*/  IMAD.U32 R16, RZ, RZ, UR6 ;  /* 0x00000006ff107e24 */ /* 0x002fc8000f8e00ff */
[----:B------:R1:W2:Y:S03]  /*a400*/  SYNCS.PHASECHK.TRANS64.TRYWAIT P3, [R16+URZ+0xe000], R23 ;  /* 0x00e00017100075a7 */ /* 0x0002a6000806017f */
[----:B--2---:R-:W-:Y:S05]  /*a410*/  @!P3 NANOSLEEP.SYNCS 0x989680 ;  /* 0x009896800000b95d */ /* 0x004fea0003900000 */
[----:B------:R-:W2:Y:S02]  /*a420*/  @!P3 SYNCS.PHASECHK.TRANS64 P3, [R16+URZ+0xe000], R23 ;  /* 0x00e000171000b5a7 */ /* 0x000ea4000806007f */
[----:B--2---:R-:W-:Y:S05]  /*a430*/  @!P3 BRA `(.L_x_29) ;  /* 0xfffffffc00ecb947 */ /* 0x004fea000383ffff */
[----:B------:R-:W-:Y:S05]  /*a440*/  BRA `(.L_x_28) ;  /* 0xffffffa800747947 */ /* 0x000fea000383ffff */
.L_x_37:
[----:B-1----:R-:W-:-:S04]  /*a450*/  MOV R5, UR6 ;  /* 0x0000000600057c02 */ /* 0x002fc80008000f00 */
[----:B------:R1:W2:Y:S03]  /*a460*/  SYNCS.PHASECHK.TRANS64.TRYWAIT P3, [R5+URZ+0xe000], R0 ;  /* 0x00e00000050075a7 */ /* 0x0002a6000806017f */
[----:B--2---:R-:W-:Y:S05]  /*a470*/  @!P3 NANOSLEEP.SYNCS 0x989680 ;  /* 0x009896800000b95d */ /* 0x004fea0003900000 */
[----:B------:R-:W2:Y:S02]  /*a480*/  @!P3 SYNCS.PHASECHK.TRANS64 P3, [R5+URZ+0xe000], R0 ;  /* 0x00e000000500b5a7 */ /* 0x000ea4000806007f */
[----:B--2---:R-:W-:Y:S05]  /*a490*/  @!P3 BRA `(.L_x_37) ;  /* 0xfffffffc00ecb947 */ /* 0x004fea000383ffff */
[----:B------:R-:W-:Y:S05]  /*a4a0*/  BRA `(.L_x_107) ;  /* 0xffffffac00387947 */ /* 0x000fea000383ffff */
.L_x_41:
[----:B-1----:R-:W-:-:S04]  /*a4b0*/  IMAD.U32 R20, RZ, RZ, UR6 ;  /* 0x00000006ff147e24 */ /* 0x002fc8000f8e00ff */
[----:B------:R1:W2:Y:S03]  /*a4c0*/  SYNCS.PHASECHK.TRANS64.TRYWAIT P3, [R20+URZ+0xe000], R21 ;  /* 0x00e00015140075a7 */ /* 0x0002a6000806017f */
[----:B--2---:R-:W-:Y:S05]  /*a4d0*/  @!P3 NANOSLEEP.SYNCS 0x989680 ;  /* 0x009896800000b95d */ /* 0x004fea0003900000 */
[----:B------:R-:W2:Y:S02]  /*a4e0*/  @!P3 SYNCS.PHASECHK.TRANS64 P3, [R20+URZ+0xe000], R21 ;  /* 0x00e000151400b5a7 */ /* 0x000ea4000806007f */
[----:B--2---:R-:W-:Y:S05]  /*a4f0*/  @!P3 BRA `(.L_x_41) ;  /* 0xfffffffc00ecb947 */ /* 0x004fea000383ffff */
[----:B------:R-:W-:Y:S05]  /*a500*/  BRA `(.L_x_40) ;  /* 0xffffffcc00907947 */ /* 0x000fea000383ffff */
.L_x_57:
[----:B--2---:R-:W-:-:S04]  /*a510*/  IMAD.U32 R3, RZ, RZ, UR22 ;  /* 0x00000016ff037e24 */ /* 0x004fc8000f8e00ff */
[----:B------:R2:W3:Y:S03]  /*a520*/  SYNCS.PHASECHK.TRANS64.TRYWAIT P0, [R3+URZ+0x8], R0 ;  /* 0x00000800030075a7 */ /* 0x0004e6000800017f */
[----:B---3--:R-:W-:Y:S05]  /*a530*/  @!P0 NANOSLEEP.SYNCS 0x989680 ;  /* 0x009896800000895d */ /* 0x008fea0003900000 */
[----:B------:R-:W3:Y:S02]  /*a540*/  @!P0 SYNCS.PHASECHK.TRANS64 P0, [R3+URZ+0x8], R0 ;  /* 0x00000800030085a7 */ /* 0x000ee4000800007f */
[----:B---3--:R-:W-:Y:S05]  /*a550*/  @!P0 BRA `(.L_x_57) ;  /* 0xfffffffc00ec8947 */ /* 0x008fea000383ffff */
[----:B------:R-:W-:Y:S05]  /*a560*/  BRA `(.L_x_108) ;  /* 0xffffffd400f87947 */ /* 0x000fea000383ffff */
.L_x_72:
[----:B-1----:R1:W2:Y:S02]  /*a570*/  SYNCS.PHASECHK.TRANS64.TRYWAIT P0, [R4+URZ+0xe060], R3 ;  /* 0x00e06003040075a7 */ /* 0x0022a4000800017f */
[----:B--2---:R-:W-:Y:S05]  /*a580*/  @!P0 NANOSLEEP.SYNCS 0x989680 ;  /* 0x009896800000895d */ /* 0x004fea0003900000 */
[----:B------:R-:W2:Y:S02]  /*a590*/  @!P0 SYNCS.PHASECHK.TRANS64 P0, [R4+URZ+0xe060], R3 ;  /* 0x00e06003040085a7 */ /* 0x000ea4000800007f */
[----:B--2---:R-:W-:Y:S05]  /*a5a0*/  @!P0 BRA `(.L_x_72) ;  /* 0xfffffffc00f08947 */ /* 0x004fea000383ffff */
[----:B------:R-:W-:Y:S05]  /*a5b0*/  BRA `(.L_x_109) ;  /* 0xffffffec00687947 */ /* 0x000fea000383ffff */
.L_x_77:
[----:B-1----:R1:W2:Y:S02]  /*a5c0*/  SYNCS.PHASECHK.TRANS64.TRYWAIT P0, [R2+URZ+0xe028], R5 ;  /* 0x00e02805020075a7 */ /* 0x0022a4000800017f */
[----:B--2---:R-:W-:Y:S05]  /*a5d0*/  @!P0 NANOSLEEP.SYNCS 0x989680 ;  /* 0x009896800000895d */ /* 0x004fea0003900000 */
[----:B------:R-:W2:Y:S02]  /*a5e0*/  @!P0 SYNCS.PHASECHK.TRANS64 P0, [R2+URZ+0xe028], R5 ;  /* 0x00e02805020085a7 */ /* 0x000ea4000800007f */
[----:B--2---:R-:W-:Y:S05]  /*a5f0*/  @!P0 BRA `(.L_x_77) ;  /* 0xfffffffc00f08947 */ /* 0x004fea000383ffff */
[----:B------:R-:W-:Y:S05]  /*a600*/  BRA `(.L_x_110) ;  /* 0xffffffec00e87947 */ /* 0x000fea000383ffff */
.L_x_82:
[----:B-1----:R1:W2:Y:S02]  /*a610*/  SYNCS.PHASECHK.TRANS64.TRYWAIT P0, [R4+URZ+0xe060], R5 ;  /* 0x00e06005040075a7 */ /* 0x0022a4000800017f */
[----:B--2---:R-:W-:Y:S05]  /*a620*/  @!P0 NANOSLEEP.SYNCS 0x989680 ;  /* 0x009896800000895d */ /* 0x004fea0003900000 */
[----:B------:R-:W2:Y:S02]  /*a630*/  @!P0 SYNCS.PHASECHK.TRANS64 P0, [R4+URZ+0xe060], R5 ;  /* 0x00e06005040085a7 */ /* 0x000ea4000800007f */
[----:B--2---:R-:W-:Y:S05]  /*a640*/  @!P0 BRA `(.L_x_82) ;  /* 0xfffffffc00f08947 */ /* 0x004fea000383ffff */
[----:B------:R-:W-:Y:S05]  /*a650*/  BRA `(.L_x_111) ;  /* 0xfffffff000647947 */ /* 0x000fea000383ffff */
.L_x_87:
[----:B-1----:R1:W2:Y:S02]  /*a660*/  SYNCS.PHASECHK.TRANS64.TRYWAIT P0, [R3+URZ+0xe028], R4 ;  /* 0x00e02804030075a7 */ /* 0x0022a4000800017f */
[----:B--2---:R-:W-:Y:S05]  /*a670*/  @!P0 NANOSLEEP.SYNCS 0x989680 ;  /* 0x009896800000895d */ /* 0x004fea0003900000 */
[----:B------:R-:W2:Y:S02]  /*a680*/  @!P0 SYNCS.PHASECHK.TRANS64 P0, [R3+URZ+0xe028], R4 ;  /* 0x00e02804030085a7 */ /* 0x000ea4000800007f */
[----:B--2---:R-:W-:Y:S05]  /*a690*/  @!P0 BRA `(.L_x_87) ;  /* 0xfffffffc00f08947 */ /* 0x004fea000383ffff */
[----:B------:R-:W-:Y:S05]  /*a6a0*/  BRA `(.L_x_112) ;  /* 0xfffffff000ec7947 */ /* 0x000fea000383ffff */
.L_x_93:
[----:B-1----:R1:W2:Y:S02]  /*a6b0*/  SYNCS.PHASECHK.TRANS64.TRYWAIT P4, [R7+URZ+0xe028], R4 ;  /* 0x00e02804070075a7 */ /* 0x0022a4000808017f */
[----:B--2---:R-:W-:Y:S05]  /*a6c0*/  @!P4 NANOSLEEP.SYNCS 0x989680 ;  /* 0x009896800000c95d */ /* 0x004fea0003900000 */
[----:B------:R-:W2:Y:S02]  /*a6d0*/  @!P4 SYNCS.PHASECHK.TRANS64 P4, [R7+URZ+0xe028], R4 ;  /* 0x00e028040700c5a7 */ /* 0x000ea4000808007f */
[----:B--2---:R-:W-:Y:S05]  /*a6e0*/  @!P4 BRA `(.L_x_93) ;  /* 0xfffffffc00f0c947 */ /* 0x004fea000383ffff */
[----:B------:R-:W-:Y:S05]  /*a6f0*/  BRA `(.L_x_113) ;  /* 0xfffffff4009c7947 */ /* 0x000fea000383ffff */
.L_x_98:
[----:B-1----:R1:W2:Y:S02]  /*a700*/  SYNCS.PHASECHK.TRANS64.TRYWAIT P4, [R4+URZ+0xe028], R7 ;  /* 0x00e02807040075a7 */ /* 0x0022a4000808017f */
[----:B--2---:R-:W-:Y:S05]  /*a710*/  @!P4 NANOSLEEP.SYNCS 0x989680 ;  /* 0x009896800000c95d */ /* 0x004fea0003900000 */
[----:B------:R-:W2:Y:S02]  /*a720*/  @!P4 SYNCS.PHASECHK.TRANS64 P4, [R4+URZ+0xe028], R7 ;  /* 0x00e028070400c5a7 */ /* 0x000ea4000808007f */
[----:B--2---:R-:W-:Y:S05]  /*a730*/  @!P4 BRA `(.L_x_98) ;  /* 0xfffffffc00f0c947 */ /* 0x004fea000383ffff */
[----:B------:R-:W-:Y:S05]  /*a740*/  BRA `(.L_x_114) ;  /* 0xfffffff800247947 */ /* 0x000fea000383ffff */
        .weak           $__internal_0_$__cuda_sm20_rcp_rn_f32_slowpath
        .type           $__internal_0_$__cuda_sm20_rcp_rn_f32_slowpath,@function
        .size           $__internal_0_$__cuda_sm20_rcp_rn_f32_slowpath,(.L_x_120 - $__internal_0_$__cuda_sm20_rcp_rn_f32_slowpath)
$__internal_0_$__cuda_sm20_rcp_rn_f32_slowpath:
[----:B------:R-:W-:Y:S01]  /*a750*/  IMAD.SHL.U32 R0, R2, 0x2, RZ ;  /* 0x0000000202007824 */ /* 0x000fe200078e00ff */
[----:B------:R-:W-:Y:S04]  /*a760*/  BSSY B2, `(.L_x_115) ;  /* 0x0000030000027945 */ /* 0x000fe80003800000 */
[----:B------:R-:W-:-:S04]  /*a770*/  SHF.R.U32.HI R18, RZ, 0x18, R0 ;  /* 0x00000018ff127819 */ /* 0x000fc80000011600 */
[----:B------:R-:W-:-:S13]  /*a780*/  ISETP.NE.U32.AND P0, PT, R18, RZ, PT ;  /* 0x000000ff1200720c */ /* 0x000fda0003f05070 */
[----:B------:R-:W-:Y:S05]  /*a790*/  @P0 BRA `(.L_x_116) ;  /* 0x0000000000280947 */ /* 0x000fea0003800000 */
[----:B------:R-:W-:-:S05]  /*a7a0*/  IMAD.SHL.U32 R0, R2, 0x2, RZ ;  /* 0x0000000202007824 */ /* 0x000fca00078e00ff */
[----:B------:R-:W-:-:S13]  /*a7b0*/  ISETP.NE.AND P0, PT, R0, RZ, PT ;  /* 0x000000ff0000720c */ /* 0x000fda0003f05270 */
[----:B------:R-:W-:Y:S01]  /*a7c0*/  @P0 FFMA R10, R2, 1.84467440737095516160e+19, RZ ;  /* 0x5f800000020a0823 */ /* 0x000fe200000000ff */
[----:B------:R-:W-:Y:S08]  /*a7d0*/  @!P0 MUFU.RCP R3, R2 ;  /* 0x0000000200038308 */ /* 0x000ff00000001000 */
[----:B------:R-:W1:Y:S02]  /*a7e0*/  @P0 MUFU.RCP R13, R10 ;  /* 0x0000000a000d0308 */ /* 0x000e640000001000 */
[----:B-1----:R-:W-:-:S04]  /*a7f0*/  @P0 FFMA R0, R10, R13, -1 ;  /* 0xbf8000000a000423 */ /* 0x002fc8000000000d */
[----:B------:R-:W-:-:S04]  /*a800*/  @P0 FADD.FTZ R0, -R0, -RZ ;  /* 0x800000ff00000221 */ /* 0x000fc80000010100 */
[----:B------:R-:W-:-:S04]  /*a810*/  @P0 FFMA R0, R13, R0, R13 ;  /* 0x000000000d000223 */ /* 0x000fc8000000000d */
[----:B------:R-:W-:Y:S01]  /*a820*/  @P0 FFMA R3, R0, 1.84467440737095516160e+19, RZ ;  /* 0x5f80000000030823 */ /* 0x000fe200000000ff */
[----:B------:R-:W-:Y:S06]  /*a830*/  BRA `(.L_x_117) ;  /* 0x0000000000887947 */ /* 0x000fec0003800000 */
.L_x_116:
[----:B------:R-:W-:-:S05]  /*a840*/  VIADD R19, R18, 0xffffff03 ;  /* 0xffffff0312137836 */ /* 0x000fca0000000000 */
[----:B------:R-:W-:-:S13]  /*a850*/  ISETP.GT.U32.AND P0, PT, R19, 0x1, PT ;  /* 0x000000011300780c */ /* 0x000fda0003f04070 */
[----:B------:R-:W-:Y:S05]  /*a860*/  @P0 BRA `(.L_x_118) ;  /* 0x0000000000780947 */ /* 0x000fea0003800000 */
[----:B------:R-:W-:Y:S01]  /*a870*/  LOP3.LUT R0, R2, 0x7fffff, RZ, 0xc0, !PT ;  /* 0x007fffff02007812 */ /* 0x000fe200078ec0ff */
[----:B------:R-:W-:-:S03]  /*a880*/  IMAD.MOV.U32 R14, RZ, RZ, 0x3 ;  /* 0x00000003ff0e7424 */ /* 0x000fc600078e00ff */
[----:B------:R-:W-:Y:S02]  /*a890*/  LOP3.LUT R0, R0, 0x3f800000, RZ, 0xfc, !PT ;  /* 0x3f80000000007812 */ /* 0x000fe400078efcff */
[----:B------:R-:W-:Y:S02]  /*a8a0*/  SHF.L.U32 R14, R14, R19, RZ ;  /* 0x000000130e0e7219 */ /* 0x000fe400000006ff */
[----:B------:R-:W1:Y:S02]  /*a8b0*/  MUFU.RCP R3, R0 ;  /* 0x0000000000037308 */ /* 0x000e640000001000 */
[----:B-1----:R-:W-:-:S04]  /*a8c0*/  FFMA R10, R0, R3, -1 ;  /* 0xbf800000000a7423 */ /* 0x002fc80000000003 */
[----:B------:R-:W-:-:S04]  /*a8d0*/  FADD.FTZ R10, -R10, -RZ ;  /* 0x800000ff0a0a7221 */ /* 0x000fc80000010100 */
[CCC-:B------:R-:W-:Y:S01]  /*a8e0*/  FFMA.RM R12, R3.reuse, R10.reuse, R3.reuse ;  /* 0x0000000a030c7223 */ /* 0x1c0fe20000004003 */
[----:B------:R-:W-:-:S04]  /*a8f0*/  FFMA.RP R13, R3, R10, R3 ;  /* 0x0000000a030d7223 */ /* 0x000fc80000008003 */
[C---:B------:R-:W-:Y:S02]  /*a900*/  LOP3.LUT R3, R12.reuse, 0x7fffff, RZ, 0xc0, !PT ;  /* 0x007fffff0c037812 */ /* 0x040fe400078ec0ff */
[----:B------:R-:W-:Y:S02]  /*a910*/  FSETP.NEU.FTZ.AND P0, PT, R12, R13, PT ;  /* 0x0000000d0c00720b */ /* 0x000fe40003f1d000 */
[----:B------:R-:W-:Y:S02]  /*a920*/  LOP3.LUT R3, R3, 0x800000, RZ, 0xfc, !PT ;  /* 0x0080000003037812 */ /* 0x000fe400078efcff */
[----:B------:R-:W-:Y:S02]  /*a930*/  SEL R10, RZ, 0xffffffff, !P0 ;  /* 0xffffffffff0a7807 */ /* 0x000fe40004000000 */
[----:B------:R-:W-:-:S03]  /*a940*/  LOP3.LUT R14, R14, R3, RZ, 0xc0, !PT ;  /* 0x000000030e0e7212 */ /* 0x000fc600078ec0ff */
[----:B------:R-:W-:Y:S01]  /*a950*/  IMAD.MOV R10, RZ, RZ, -R10 ;  /* 0x000000ffff0a7224 */ /* 0x000fe200078e0a0a */
[----:B------:R-:W-:-:S04]  /*a960*/  SHF.R.U32.HI R14, RZ, R19, R14 ;  /* 0x00000013ff0e7219 */ /* 0x000fc8000001160e */
[----:B------:R-:W-:Y:S02]  /*a970*/  LOP3.LUT P1, RZ, R10, R19, R3, 0xf8, !PT ;  /* 0x000000130aff7212 */ /* 0x000fe4000782f803 */
[C---:B------:R-:W-:Y:S02]  /*a980*/  LOP3.LUT P0, RZ, R14.reuse, 0x1, RZ, 0xc0, !PT ;  /* 0x000000010eff7812 */ /* 0x040fe4000780c0ff */
[----:B------:R-:W-:-:S04]  /*a990*/  LOP3.LUT P2, RZ, R14, 0x2, RZ, 0xc0, !PT ;  /* 0x000000020eff7812 */ /* 0x000fc8000784c0ff */
[----:B------:R-:W-:Y:S02]  /*a9a0*/  PLOP3.LUT P0, PT, P0, P1, P2, 0xe0, 0x0 ;  /* 0x000000000000781c */ /* 0x000fe40000703c20 */
[----:B------:R-:W-:Y:S02]  /*a9b0*/  LOP3.LUT P1, RZ, R2, 0x7fffff, RZ, 0xc0, !PT ;  /* 0x007fffff02ff7812 */ /* 0x000fe4000782c0ff */
[----:B------:R-:W-:-:S04]  /*a9c0*/  SEL R0, RZ, 0x1, !P0 ;  /* 0x00000001ff007807 */ /* 0x000fc80004000000 */
[----:B------:R-:W-:-:S04]  /*a9d0*/  IADD3 R0, -R0, RZ, RZ ;  /* 0x000000ff00007210 */ /* 0x000fc80007ffe1ff */
[----:B------:R-:W-:Y:S01]  /*a9e0*/  ISETP.GE.AND P0, PT, R0, RZ, PT ;  /* 0x000000ff0000720c */ /* 0x000fe20003f06270 */
[----:B------:R-:W-:-:S05]  /*a9f0*/  VIADD R0, R18, 0xffffff04 ;  /* 0xffffff0412007836 */ /* 0x000fca0000000000 */
[----:B------:R-:W-:-:S07]  /*aa00*/  SHF.R.U32.HI R3, RZ, R0, R3 ;  /* 0x00000000ff037219 */ /* 0x000fce0000011603 */
[----:B------:R-:W-:-:S04]  /*aa10*/  @!P0 VIADD R3, R3, 0x1 ;  /* 0x0000000103038836 */ /* 0x000fc80000000000 */
[----:B------:R-:W-:-:S05]  /*aa20*/  @!P1 IMAD.SHL.U32 R3, R3, 0x2, RZ ;  /* 0x0000000203039824 */ /* 0x000fca00078e00ff */
[----:B------:R-:W-:Y:S01]  /*aa30*/  LOP3.LUT R3, R3, 0x80000000, R2, 0xf8, !PT ;  /* 0x8000000003037812 */ /* 0x000fe200078ef802 */
[----:B------:R-:W-:Y:S06]  /*aa40*/  BRA `(.L_x_117) ;  /* 0x0000000000047947 */ /* 0x000fec0003800000 */
.L_x_118:
[----:B------:R1:W2:Y:S02]  /*aa50*/  MUFU.RCP R3, R2 ;  /* 0x0000000200037308 */ /* 0x0002a40000001000 */
.L_x_117:
[----:B------:R-:W-:Y:S05]  /*aa60*/  BSYNC B2 ;  /* 0x0000000000027941 */ /* 0x000fea0003800000 */
.L_x_115:
[----:B--2---:R-:W-:Y:S02]  /*aa70*/  IMAD.MOV.U32 R0, RZ, RZ, R3 ;  /* 0x000000ffff007224 */ /* 0x004fe400078e0003 */
[----:B-1----:R-:W-:Y:S02]  /*aa80*/  IMAD.MOV.U32 R2, RZ, RZ, R15 ;  /* 0x000000ffff027224 */ /* 0x002fe400078e000f */
[----:B------:R-:W-:-:S04]  /*aa90*/  IMAD.MOV.U32 R3, RZ, RZ, 0x0 ;  /* 0x00000000ff037424 */ /* 0x000fc800078e00ff */
[----:B------:R-:W-:Y:S05]  /*aaa0*/  RET.REL.NODEC R2 `(_ZN7cutlass13device_kernelINS_4fmha6kernel28FmhaKernelTmaWarpSpecializedINS1_10collective30FmhaMainloopTmaWarpSpecializedINS_12float_e4m3_tEffN4cute5tupleIJNS7_1CILi128EEENS9_ILi64EEESA_EEENS8_IJiNS9_ILi1EEENS8_IJiiEEEEEESF_NS8_IJSD_iSE_EEENS4_12CausalFusionEJEEENS4_15FmhaFwdEpilogueIS6_fNS8_IJSB_SA_SB_EEEEENS2_23IndividualTileSchedulerEJEEEEEvNT_6ParamsE) ;  /* 0xffffff5402547950 */ /* 0x000fea0003c3ffff */
.L_x_119:
[----:B------:R-:W-:-:S00]  /*aab0*/  BRA `(.L_x_119) ;  /* 0xfffffffc00fc7947 */ /* 0x000fc0000383ffff */
[----:B------:R-:W-:-:S00]  /*aac0*/  NOP ;  /* 0x0000000000007918 */ /* 0x000fc00000000000 */
        /* <DEDUP_REMOVED lines=11> */
.L_x_120:


//--------------------- .nv.global.init           --------------------------
	.section	.nv.global.init,"aw",@progbits
.nv.global.init:
	.type		$str$24,@object
	.size		$str$24,($str$25 - $str$24)
$str$24:
        /*0000*/ 	.byte	0x28, 0x61, 0x64, 0x64, 0x72, 0x65, 0x73, 0x73, 0x20, 0x26, 0x20, 0x6d, 0x61, 0x73, 0x6b, 0x29
        /*0010*/ 	.byte	0x20, 0x3d, 0x3d, 0x20, 0x30, 0x00
	.type		$str$25,@object
	.size		$str$25,(__unnamed_1 - $str$25)
$str$25:
        /*0016*/ 	.byte	0x2f, 0x74, 0x6d, 0x70, 0x2f, 0x63, 0x75, 0x74, 0x6c, 0x61, 0x73, 0x73, 0x5f, 0x73, 0x77, 0x65
        /*0026*/ 	.byte	0x65, 0x70, 0x5f, 0x73, 0x72, 0x63, 0x2f, 0x69, 0x6e, 0x63, 0x6c, 0x75, 0x64, 0x65, 0x2f, 0x63
        /*0036*/ 	.byte	0x75, 0x74, 0x65, 0x2f, 0x70, 0x6f, 0x69, 0x6e, 0x74, 0x65, 0x72, 0x5f, 0x66, 0x6c, 0x61, 0x67
        /*0046*/ 	.byte	0x67, 0x65, 0x64, 0x2e, 0x68, 0x70, 0x70, 0x00
	.type		__unnamed_1,@object
	.size		__unnamed_1,(.L_0 - __unnamed_1)
__unnamed_1:
        /*004e*/ 	.byte	0x61, 0x75, 0x74, 0x6f, 0x20, 0x63, 0x75, 0x74, 0x65, 0x3a, 0x3a, 0x61, 0x73, 0x5f, 0x70, 0x6f
        /* <DEDUP_REMOVED lines=27> */
        /*020e*/ 	.byte	0x43, 0x3c, 0x34, 0x30, 0x39, 0x36, 0x3e, 0x3e, 0x3e, 0x3e, 0x3e, 0x5d, 0x00
.L_0:


//--------------------- .nv.shared._ZN7cutlass13device_kernelINS_4fmha6kernel28FmhaKernelTmaWarpSpecializedINS1_10collective30FmhaMainloopTmaWarpSpecializedINS_12float_e4m3_tEffN4cute5tupleIJNS7_1CILi128EEENS9_ILi64EEESA_EEENS8_IJiNS9_ILi1EEENS8_IJiiEEEEEESF_NS8_IJSD_iSE_EEENS4_12CausalFusionEJEEENS4_15FmhaFwdEpilogueIS6_fNS8_IJSB_SA_SB_EEEEENS2_23IndividualTileSchedulerEJEEEEEvNT_6ParamsE --------------------------
	.section	.nv.shared._ZN7cutlass13device_kernelINS_4fmha6kernel28FmhaKernelTmaWarpSpecializedINS1_10collective30FmhaMainloopTmaWarpSpecializedINS_12float_e4m3_tEffN4cute5tupleIJNS7_1CILi128EEENS9_ILi64EEESA_EEENS8_IJiNS9_ILi1EEENS8_IJiiEEEEEESF_NS8_IJSD_iSE_EEENS4_12CausalFusionEJEEENS4_15FmhaFwdEpilogueIS6_fNS8_IJSB_SA_SB_EEEEENS2_23IndividualTileSchedulerEJEEEEEvNT_6ParamsE,"aw",@nobits
	.sectionflags	@""
	.align	16
	.zero		1024


//--------------------- .nv.shared.reserved.0     --------------------------
	.section	.nv.shared.reserved.0,"aw",@nobits
	.weak		__nv_reservedSMEM_offset_0_alias
	.size		__nv_reservedSMEM_offset_0_alias, 0, 0
	.other		__nv_reservedSMEM_offset_0_alias,@"STO_CUDA_RESERVED_SHARED STV_DEFAULT"
__nv_reservedSMEM_offset_0_alias:
	.zero		0


//--------------------- .nv.global                --------------------------
	.section	.nv.global,"aw",@nobits
.nv.global:
	.type		_ZN39_INTERNAL_6da76a9d_4_k_cu_6935bc31_41134cute1_E,@object
	.size		_ZN39_INTERNAL_6da76a9d_4_k_cu_6935bc31_41134cute1_E,(_ZN39_INTERNAL_6da76a9d_4_k_cu_6935bc31_41134cuda3std3__45__cpo6cbeginE - _ZN39_INTERNAL_6da76a9d_4_k_cu_6935bc31_41134cute1_E)
_ZN39_INTERNAL_6da76a9d_4_k_cu_6935bc31_41134cute1_E:
	.zero		1
	.type		_ZN39_INTERNAL_6da76a9d_4_k_cu_6935bc31_41134cuda3std3__45__cpo6cbeginE,@object
	.size		_ZN39_INTERNAL_6da76a9d_4_k_cu_6935bc31_41134cuda3std3__45__cpo6cbeginE,(_ZN39_INTERNAL_6da76a9d_4_k_cu_6935bc31_41134cuda3std3__48in_placeE - _ZN39_INTERNAL_6da76a9d_4_k_cu_6935bc31_41134cuda3std3__45__cpo6cbeginE)
_ZN39_INTERNAL_6da76a9d_4_k_cu_6935bc31_41134cuda3std3__45__cpo6cbeginE:
	.zero		1
	.type		_ZN39_INTERNAL_6da76a9d_4_k_cu_6935bc31_41134cuda3std3__48in_placeE,@object
	.size		_ZN39_INTERNAL_6da76a9d_4_k_cu_6935bc31_41134cuda3std3__48in_placeE,(_ZN39_INTERNAL_6da76a9d_4_k_cu_6935bc31_41134cuda3std6ranges3__45__cpo9iter_moveE - _ZN39_INTERNAL_6da76a9d_4_k_cu_6935bc31_41134cuda3std3__48in_placeE)
_ZN39_INTERNAL_6da76a9d_4_k_cu_6935bc31_41134cuda3std3__48in_placeE:
	.zero		1
	.type		_ZN39_INTERNAL_6da76a9d_4_k_cu_6935bc31_41134cuda3std6ranges3__45__cpo9iter_moveE,@object
	.size		_ZN39_INTERNAL_6da76a9d_4_k_cu_6935bc31_41134cuda3std6ranges3__45__cpo9iter_moveE,(_ZN39_INTERNAL_6da76a9d_4_k_cu_6935bc31_41134cuda3std3__45__cpo5beginE - _ZN39_INTERNAL_6da76a9d_4_k_cu_6935bc31_41134cuda3std6ranges3__45__cpo9iter_moveE)
_ZN39_INTERNAL_6da76a9d_4_k_cu_6935bc31_41134cuda3std6ranges3__45__cpo9iter_moveE:
	.zero		1
	.type		_ZN39_INTERNAL_6da76a9d_4_k_cu_6935bc31_41134cuda3std3__45__cpo5beginE,@object
	.size		_ZN39_INTERNAL_6da76a9d_4_k_cu_6935bc31_41134cuda3std3__45__cpo5beginE,(_ZN39_INTERNAL_6da76a9d_4_k_cu_6935bc31_41134cuda3std3__441_GLOBAL__N__6da76a9d_4_k_cu_6935bc31_41136ignoreE - _ZN39_INTERNAL_6da76a9d_4_k_cu_6935bc31_41134cuda3std3__45__cpo5beginE)
_ZN39_INTERNAL_6da76a9d_4_k_cu_6935bc31_41134cuda3std3__45__cpo5beginE:
	.zero		1
	.type		_ZN39_INTERNAL_6da76a9d_4_k_cu_6935bc31_41134cuda3std3__441_GLOBAL__N__6da76a9d_4_k_cu_6935bc31_41136ignoreE,@object
	.size		_ZN39_INTERNAL_6da76a9d_4_k_cu_6935bc31_41134cuda3std3__441_GLOBAL__N__6da76a9d_4_k_cu_6935bc31_41136ignoreE,(_ZN39_INTERNAL_6da76a9d_4_k_cu_6935bc31_41134cute7productE - _ZN39_INTERNAL_6da76a9d_4_k_cu_6935bc31_41134cuda3std3__441_GLOBAL__N__6da76a9d_4_k_cu_6935bc31_41136ignoreE)
_ZN39_INTERNAL_6da76a9d_4_k_cu_6935bc31_41134cuda3std3__441_GLOBAL__N__6da76a9d_4_k_cu_6935bc31_41136ignoreE:
	.zero		1
	.type		_ZN39_INTERNAL_6da76a9d_4_k_cu_6935bc31_41134cute7productE,@object
	.size		_ZN39_INTERNAL_6da76a9d_4_k_cu_6935bc31_41134cute7productE,(_ZN39_INTERNAL_6da76a9d_4_k_cu_6935bc31_41134cuda3std3__45__cpo3endE - _ZN39_INTERNAL_6da76a9d_4_k_cu_6935bc31_41134cute7productE)
_ZN39_INTERNAL_6da76a9d_4_k_cu_6935bc31_41134cute7productE:
	.zero		1
	.type		_ZN39_INTERNAL_6da76a9d_4_k_cu_6935bc31_41134cuda3std3__45__cpo3endE,@object
	.size		_ZN39_INTERNAL_6da76a9d_4_k_cu_6935bc31_41134cuda3std3__45__cpo3endE,(_ZN39_INTERNAL_6da76a9d_4_k_cu_6935bc31_41134cuda3std3__419piecewise_constructE - _ZN39_INTERNAL_6da76a9d_4_k_cu_6935bc31_41134cuda3std3__45__cpo3endE)
_ZN39_INTERNAL_6da76a9d_4_k_cu_6935bc31_41134cuda3std3__45__cpo3endE:
	.zero		1
	.type		_ZN39_INTERNAL_6da76a9d_4_k_cu_6935bc31_41134cuda3std3__419piecewise_constructE,@object
	.size		_ZN39_INTERNAL_6da76a9d_4_k_cu_6935bc31_41134cuda3std3__419piecewise_constructE,(_ZN39_INTERNAL_6da76a9d_4_k_cu_6935bc31_41134cuda3std3__45__cpo4cendE - _ZN39_INTERNAL_6da76a9d_4_k_cu_6935bc31_41134cuda3std3__419piecewise_constructE)
_ZN39_INTERNAL_6da76a9d_4_k_cu_6935bc31_41134cuda3std3__419piecewise_constructE:
	.zero		1
	.type		_ZN39_INTERNAL_6da76a9d_4_k_cu_6935bc31_41134cuda3std3__45__cpo4cendE,@object
	.size		_ZN39_INTERNAL_6da76a9d_4_k_cu_6935bc31_41134cuda3std3__45__cpo4cendE,(_ZN39_INTERNAL_6da76a9d_4_k_cu_6935bc31_41134cuda3std6ranges3__45__cpo4swapE - _ZN39_INTERNAL_6da76a9d_4_k_cu_6935bc31_41134cuda3std3__45__cpo4cendE)
_ZN39_INTERNAL_6da76a9d_4_k_cu_6935bc31_41134cuda3std3__45__cpo4cendE:
	.zero		1
	.type		_ZN39_INTERNAL_6da76a9d_4_k_cu_6935bc31_41134cuda3std6ranges3__45__cpo4swapE,@object
	.size		_ZN39_INTERNAL_6da76a9d_4_k_cu_6935bc31_41134cuda3std6ranges3__45__cpo4swapE,(.L_8 - _ZN39_INTERNAL_6da76a9d_4_k_cu_6935bc31_41134cuda3std6ranges3__45__cpo4swapE)
_ZN39_INTERNAL_6da76a9d_4_k_cu_6935bc31_41134cuda3std6ranges3__45__cpo4swapE:
	.zero		1
.L_8:


//--------------------- .nv.constant0._ZN7cutlass13device_kernelINS_4fmha6kernel28FmhaKernelTmaWarpSpecializedINS1_10collective30FmhaMainloopTmaWarpSpecializedINS_12float_e4m3_tEffN4cute5tupleIJNS7_1CILi128EEENS9_ILi64EEESA_EEENS8_IJiNS9_ILi1EEENS8_IJiiEEEEEESF_NS8_IJSD_iSE_EEENS4_12CausalFusionEJEEENS4_15FmhaFwdEpilogueIS6_fNS8_IJSB_SA_SB_EEEEENS2_23IndividualTileSchedulerEJEEEEEvNT_6ParamsE --------------------------
	.section	.nv.constant0._ZN7cutlass13device_kernelINS_4fmha6kernel28FmhaKernelTmaWarpSpecializedINS1_10collective30FmhaMainloopTmaWarpSpecializedINS_12float_e4m3_tEffN4cute5tupleIJNS7_1CILi128EEENS9_ILi64EEESA_EEENS8_IJiNS9_ILi1EEENS8_IJiiEEEEEESF_NS8_IJSD_iSE_EEENS4_12CausalFusionEJEEENS4_15FmhaFwdEpilogueIS6_fNS8_IJSB_SA_SB_EEEEENS2_23IndividualTileSchedulerEJEEEEEvNT_6ParamsE,"a",@progbits
	.sectionflags	@""
	.align	4
.nv.constant0._ZN7cutlass13device_kernelINS_4fmha6kernel28FmhaKernelTmaWarpSpecializedINS1_10collective30FmhaMainloopTmaWarpSpecializedINS_12float_e4m3_tEffN4cute5tupleIJNS7_1CILi128EEENS9_ILi64EEESA_EEENS8_IJiNS9_ILi1EEENS8_IJiiEEEEEESF_NS8_IJSD_iSE_EEENS4_12CausalFusionEJEEENS4_15FmhaFwdEpilogueIS6_fNS8_IJSB_SA_SB_EEEEENS2_23IndividualTileSchedulerEJEEEEEvNT_6ParamsE:
	.zero		2688


//--------------------- SYMBOLS --------------------------

	.type		.nv.reservedSmem.offset0,@object
	.size		.nv.reservedSmem.offset0,0x4
	.type		__assertfail,@function
